//
// Generated by NVIDIA NVVM Compiler
//
// Compiler Build ID: CL-36424714
// Cuda compilation tools, release 13.0, V13.0.88
// Based on NVVM 20.0.0
//

.version 9.0
.target sm_100
.address_size 64

	// .globl	_Z14initCandidatesPKlPmPjj
.const .align 2 .b8 d_achievableMask[64];

.visible .entry _Z14initCandidatesPKlPmPjj(
	.param .u64 .ptr .align 1 _Z14initCandidatesPKlPmPjj_param_0,
	.param .u64 .ptr .align 1 _Z14initCandidatesPKlPmPjj_param_1,
	.param .u64 .ptr .align 1 _Z14initCandidatesPKlPmPjj_param_2,
	.param .u32 _Z14initCandidatesPKlPmPjj_param_3
)
{
	.reg .pred 	%p<53>;
	.reg .b16 	%rs<52>;
	.reg .b32 	%r<182>;
	.reg .b64 	%rd<35>;

	ld.param.u64 	%rd5, [_Z14initCandidatesPKlPmPjj_param_0];
	ld.param.u64 	%rd3, [_Z14initCandidatesPKlPmPjj_param_1];
	ld.param.u64 	%rd4, [_Z14initCandidatesPKlPmPjj_param_2];
	ld.param.u32 	%r3, [_Z14initCandidatesPKlPmPjj_param_3];
	cvta.to.global.u64 	%rd1, %rd5;
	mov.u32 	%r4, %ctaid.x;
	mov.u32 	%r5, %ntid.x;
	mov.u32 	%r6, %tid.x;
	mad.lo.s32 	%r1, %r4, %r5, %r6;
	setp.gt.u32 	%p1, %r1, 262143;
	@%p1 bra 	$L__BB0_28;
	cvt.u64.u32 	%rd2, %r1;
	ld.const.u16 	%rs1, [d_achievableMask+2];
	ld.global.nc.u64 	%rd6, [%rd1];
	cvt.u32.u64 	%r7, %rd2;
	cvt.u32.u64 	%r8, %rd6;
	add.s32 	%r9, %r8, %r7;
	xor.b32  	%r10, %r9, 58418;
	mad.lo.s32 	%r11, %r10, 58989, 11;
	shr.u32 	%r12, %r11, 17;
	and.b32  	%r13, %r12, 1;
	shr.u16 	%rs2, %rs1, %r13;
	and.b16  	%rs3, %rs2, 1;
	setp.eq.b16 	%p2, %rs3, 1;
	not.pred 	%p3, %p2;
	@%p3 bra 	$L__BB0_28;
	ld.global.nc.u64 	%rd7, [%rd1+8];
	cvt.u32.u64 	%r15, %rd7;
	add.s32 	%r16, %r15, %r7;
	xor.b32  	%r17, %r16, 58418;
	mad.lo.s32 	%r18, %r17, 58989, 11;
	shr.u32 	%r19, %r18, 17;
	and.b32  	%r20, %r19, 1;
	shr.u16 	%rs4, %rs1, %r20;
	and.b16  	%rs5, %rs4, 1;
	setp.eq.b16 	%p4, %rs5, 1;
	not.pred 	%p5, %p4;
	@%p5 bra 	$L__BB0_28;
	ld.global.nc.u64 	%rd8, [%rd1+16];
	cvt.u32.u64 	%r22, %rd8;
	add.s32 	%r23, %r22, %r7;
	xor.b32  	%r24, %r23, 58418;
	mad.lo.s32 	%r25, %r24, 58989, 11;
	shr.u32 	%r26, %r25, 17;
	and.b32  	%r27, %r26, 1;
	shr.u16 	%rs6, %rs1, %r27;
	and.b16  	%rs7, %rs6, 1;
	setp.eq.b16 	%p6, %rs7, 1;
	not.pred 	%p7, %p6;
	@%p7 bra 	$L__BB0_28;
	ld.global.nc.u64 	%rd9, [%rd1+24];
	cvt.u32.u64 	%r29, %rd9;
	add.s32 	%r30, %r29, %r7;
	xor.b32  	%r31, %r30, 58418;
	mad.lo.s32 	%r32, %r31, 58989, 11;
	shr.u32 	%r33, %r32, 17;
	and.b32  	%r34, %r33, 1;
	shr.u16 	%rs8, %rs1, %r34;
	and.b16  	%rs9, %rs8, 1;
	setp.eq.b16 	%p8, %rs9, 1;
	not.pred 	%p9, %p8;
	@%p9 bra 	$L__BB0_28;
	ld.global.nc.u64 	%rd10, [%rd1+32];
	cvt.u32.u64 	%r36, %rd10;
	add.s32 	%r37, %r36, %r7;
	xor.b32  	%r38, %r37, 58418;
	mad.lo.s32 	%r39, %r38, 58989, 11;
	shr.u32 	%r40, %r39, 17;
	and.b32  	%r41, %r40, 1;
	shr.u16 	%rs10, %rs1, %r41;
	and.b16  	%rs11, %rs10, 1;
	setp.eq.b16 	%p10, %rs11, 1;
	not.pred 	%p11, %p10;
	@%p11 bra 	$L__BB0_28;
	ld.global.nc.u64 	%rd11, [%rd1+40];
	cvt.u32.u64 	%r43, %rd11;
	add.s32 	%r44, %r43, %r7;
	xor.b32  	%r45, %r44, 58418;
	mad.lo.s32 	%r46, %r45, 58989, 11;
	shr.u32 	%r47, %r46, 17;
	and.b32  	%r48, %r47, 1;
	shr.u16 	%rs12, %rs1, %r48;
	and.b16  	%rs13, %rs12, 1;
	setp.eq.b16 	%p12, %rs13, 1;
	not.pred 	%p13, %p12;
	@%p13 bra 	$L__BB0_28;
	ld.global.nc.u64 	%rd12, [%rd1+48];
	cvt.u32.u64 	%r50, %rd12;
	add.s32 	%r51, %r50, %r7;
	xor.b32  	%r52, %r51, 58418;
	mad.lo.s32 	%r53, %r52, 58989, 11;
	shr.u32 	%r54, %r53, 17;
	and.b32  	%r55, %r54, 1;
	shr.u16 	%rs14, %rs1, %r55;
	and.b16  	%rs15, %rs14, 1;
	setp.eq.b16 	%p14, %rs15, 1;
	not.pred 	%p15, %p14;
	@%p15 bra 	$L__BB0_28;
	ld.global.nc.u64 	%rd13, [%rd1+56];
	cvt.u32.u64 	%r57, %rd13;
	add.s32 	%r58, %r57, %r7;
	xor.b32  	%r59, %r58, 58418;
	mad.lo.s32 	%r60, %r59, 58989, 11;
	shr.u32 	%r61, %r60, 17;
	and.b32  	%r62, %r61, 1;
	shr.u16 	%rs16, %rs1, %r62;
	and.b16  	%rs17, %rs16, 1;
	setp.eq.b16 	%p16, %rs17, 1;
	not.pred 	%p17, %p16;
	@%p17 bra 	$L__BB0_28;
	ld.global.nc.u64 	%rd14, [%rd1+64];
	cvt.u32.u64 	%r64, %rd14;
	add.s32 	%r65, %r64, %r7;
	xor.b32  	%r66, %r65, 58418;
	mad.lo.s32 	%r67, %r66, 58989, 11;
	shr.u32 	%r68, %r67, 17;
	and.b32  	%r69, %r68, 1;
	shr.u16 	%rs18, %rs1, %r69;
	and.b16  	%rs19, %rs18, 1;
	setp.eq.b16 	%p18, %rs19, 1;
	not.pred 	%p19, %p18;
	@%p19 bra 	$L__BB0_28;
	ld.global.nc.u64 	%rd15, [%rd1+72];
	cvt.u32.u64 	%r71, %rd15;
	add.s32 	%r72, %r71, %r7;
	xor.b32  	%r73, %r72, 58418;
	mad.lo.s32 	%r74, %r73, 58989, 11;
	shr.u32 	%r75, %r74, 17;
	and.b32  	%r76, %r75, 1;
	shr.u16 	%rs20, %rs1, %r76;
	and.b16  	%rs21, %rs20, 1;
	setp.eq.b16 	%p20, %rs21, 1;
	not.pred 	%p21, %p20;
	@%p21 bra 	$L__BB0_28;
	ld.global.nc.u64 	%rd16, [%rd1+80];
	cvt.u32.u64 	%r78, %rd16;
	add.s32 	%r79, %r78, %r7;
	xor.b32  	%r80, %r79, 58418;
	mad.lo.s32 	%r81, %r80, 58989, 11;
	shr.u32 	%r82, %r81, 17;
	and.b32  	%r83, %r82, 1;
	shr.u16 	%rs22, %rs1, %r83;
	and.b16  	%rs23, %rs22, 1;
	setp.eq.b16 	%p22, %rs23, 1;
	not.pred 	%p23, %p22;
	@%p23 bra 	$L__BB0_28;
	ld.global.nc.u64 	%rd17, [%rd1+88];
	cvt.u32.u64 	%r85, %rd17;
	add.s32 	%r86, %r85, %r7;
	xor.b32  	%r87, %r86, 58418;
	mad.lo.s32 	%r88, %r87, 58989, 11;
	shr.u32 	%r89, %r88, 17;
	and.b32  	%r90, %r89, 1;
	shr.u16 	%rs24, %rs1, %r90;
	and.b16  	%rs25, %rs24, 1;
	setp.eq.b16 	%p24, %rs25, 1;
	not.pred 	%p25, %p24;
	@%p25 bra 	$L__BB0_28;
	ld.global.nc.u64 	%rd18, [%rd1+96];
	cvt.u32.u64 	%r92, %rd18;
	add.s32 	%r93, %r92, %r7;
	xor.b32  	%r94, %r93, 58418;
	mad.lo.s32 	%r95, %r94, 58989, 11;
	shr.u32 	%r96, %r95, 17;
	and.b32  	%r97, %r96, 1;
	shr.u16 	%rs26, %rs1, %r97;
	and.b16  	%rs27, %rs26, 1;
	setp.eq.b16 	%p26, %rs27, 1;
	not.pred 	%p27, %p26;
	@%p27 bra 	$L__BB0_28;
	ld.global.nc.u64 	%rd19, [%rd1+104];
	cvt.u32.u64 	%r99, %rd19;
	add.s32 	%r100, %r99, %r7;
	xor.b32  	%r101, %r100, 58418;
	mad.lo.s32 	%r102, %r101, 58989, 11;
	shr.u32 	%r103, %r102, 17;
	and.b32  	%r104, %r103, 1;
	shr.u16 	%rs28, %rs1, %r104;
	and.b16  	%rs29, %rs28, 1;
	setp.eq.b16 	%p28, %rs29, 1;
	not.pred 	%p29, %p28;
	@%p29 bra 	$L__BB0_28;
	ld.global.nc.u64 	%rd20, [%rd1+112];
	cvt.u32.u64 	%r106, %rd20;
	add.s32 	%r107, %r106, %r7;
	xor.b32  	%r108, %r107, 58418;
	mad.lo.s32 	%r109, %r108, 58989, 11;
	shr.u32 	%r110, %r109, 17;
	and.b32  	%r111, %r110, 1;
	shr.u16 	%rs30, %rs1, %r111;
	and.b16  	%rs31, %rs30, 1;
	setp.eq.b16 	%p30, %rs31, 1;
	not.pred 	%p31, %p30;
	@%p31 bra 	$L__BB0_28;
	ld.global.nc.u64 	%rd21, [%rd1+120];
	cvt.u32.u64 	%r113, %rd21;
	add.s32 	%r114, %r113, %r7;
	xor.b32  	%r115, %r114, 58418;
	mad.lo.s32 	%r116, %r115, 58989, 11;
	shr.u32 	%r117, %r116, 17;
	and.b32  	%r118, %r117, 1;
	shr.u16 	%rs32, %rs1, %r118;
	and.b16  	%rs33, %rs32, 1;
	setp.eq.b16 	%p32, %rs33, 1;
	not.pred 	%p33, %p32;
	@%p33 bra 	$L__BB0_28;
	ld.global.nc.u64 	%rd22, [%rd1+128];
	cvt.u32.u64 	%r120, %rd22;
	add.s32 	%r121, %r120, %r7;
	xor.b32  	%r122, %r121, 58418;
	mad.lo.s32 	%r123, %r122, 58989, 11;
	shr.u32 	%r124, %r123, 17;
	and.b32  	%r125, %r124, 1;
	shr.u16 	%rs34, %rs1, %r125;
	and.b16  	%rs35, %rs34, 1;
	setp.eq.b16 	%p34, %rs35, 1;
	not.pred 	%p35, %p34;
	@%p35 bra 	$L__BB0_28;
	ld.global.nc.u64 	%rd23, [%rd1+136];
	cvt.u32.u64 	%r127, %rd23;
	add.s32 	%r128, %r127, %r7;
	xor.b32  	%r129, %r128, 58418;
	mad.lo.s32 	%r130, %r129, 58989, 11;
	shr.u32 	%r131, %r130, 17;
	and.b32  	%r132, %r131, 1;
	shr.u16 	%rs36, %rs1, %r132;
	and.b16  	%rs37, %rs36, 1;
	setp.eq.b16 	%p36, %rs37, 1;
	not.pred 	%p37, %p36;
	@%p37 bra 	$L__BB0_28;
	ld.global.nc.u64 	%rd24, [%rd1+144];
	cvt.u32.u64 	%r134, %rd24;
	add.s32 	%r135, %r134, %r7;
	xor.b32  	%r136, %r135, 58418;
	mad.lo.s32 	%r137, %r136, 58989, 11;
	shr.u32 	%r138, %r137, 17;
	and.b32  	%r139, %r138, 1;
	shr.u16 	%rs38, %rs1, %r139;
	and.b16  	%rs39, %rs38, 1;
	setp.eq.b16 	%p38, %rs39, 1;
	not.pred 	%p39, %p38;
	@%p39 bra 	$L__BB0_28;
	ld.global.nc.u64 	%rd25, [%rd1+152];
	cvt.u32.u64 	%r141, %rd25;
	add.s32 	%r142, %r141, %r7;
	xor.b32  	%r143, %r142, 58418;
	mad.lo.s32 	%r144, %r143, 58989, 11;
	shr.u32 	%r145, %r144, 17;
	and.b32  	%r146, %r145, 1;
	shr.u16 	%rs40, %rs1, %r146;
	and.b16  	%rs41, %rs40, 1;
	setp.eq.b16 	%p40, %rs41, 1;
	not.pred 	%p41, %p40;
	@%p41 bra 	$L__BB0_28;
	ld.global.nc.u64 	%rd26, [%rd1+160];
	cvt.u32.u64 	%r148, %rd26;
	add.s32 	%r149, %r148, %r7;
	xor.b32  	%r150, %r149, 58418;
	mad.lo.s32 	%r151, %r150, 58989, 11;
	shr.u32 	%r152, %r151, 17;
	and.b32  	%r153, %r152, 1;
	shr.u16 	%rs42, %rs1, %r153;
	and.b16  	%rs43, %rs42, 1;
	setp.eq.b16 	%p42, %rs43, 1;
	not.pred 	%p43, %p42;
	@%p43 bra 	$L__BB0_28;
	ld.global.nc.u64 	%rd27, [%rd1+168];
	cvt.u32.u64 	%r155, %rd27;
	add.s32 	%r156, %r155, %r7;
	xor.b32  	%r157, %r156, 58418;
	mad.lo.s32 	%r158, %r157, 58989, 11;
	shr.u32 	%r159, %r158, 17;
	and.b32  	%r160, %r159, 1;
	shr.u16 	%rs44, %rs1, %r160;
	and.b16  	%rs45, %rs44, 1;
	setp.eq.b16 	%p44, %rs45, 1;
	not.pred 	%p45, %p44;
	@%p45 bra 	$L__BB0_28;
	ld.global.nc.u64 	%rd28, [%rd1+176];
	cvt.u32.u64 	%r162, %rd28;
	add.s32 	%r163, %r162, %r7;
	xor.b32  	%r164, %r163, 58418;
	mad.lo.s32 	%r165, %r164, 58989, 11;
	shr.u32 	%r166, %r165, 17;
	and.b32  	%r167, %r166, 1;
	shr.u16 	%rs46, %rs1, %r167;
	and.b16  	%rs47, %rs46, 1;
	setp.eq.b16 	%p46, %rs47, 1;
	not.pred 	%p47, %p46;
	@%p47 bra 	$L__BB0_28;
	ld.global.nc.u64 	%rd29, [%rd1+184];
	cvt.u32.u64 	%r169, %rd29;
	add.s32 	%r170, %r169, %r7;
	xor.b32  	%r171, %r170, 58418;
	mad.lo.s32 	%r172, %r171, 58989, 11;
	shr.u32 	%r173, %r172, 17;
	and.b32  	%r174, %r173, 1;
	shr.u16 	%rs48, %rs1, %r174;
	and.b16  	%rs49, %rs48, 1;
	setp.eq.b16 	%p48, %rs49, 1;
	not.pred 	%p49, %p48;
	@%p49 bra 	$L__BB0_28;
	ld.global.nc.u64 	%rd30, [%rd1+192];
	cvt.u32.u64 	%r176, %rd30;
	add.s32 	%r177, %r176, %r7;
	xor.b32  	%r178, %r177, 58418;
	mad.lo.s32 	%r179, %r178, 58989, 11;
	shr.u32 	%r180, %r179, 17;
	and.b32  	%r181, %r180, 1;
	shr.u16 	%rs50, %rs1, %r181;
	and.b16  	%rs51, %rs50, 1;
	setp.eq.b16 	%p50, %rs51, 1;
	not.pred 	%p51, %p50;
	@%p51 bra 	$L__BB0_28;
	cvta.to.global.u64 	%rd31, %rd4;
	atom.global.add.u32 	%r2, [%rd31], 1;
	setp.ge.u32 	%p52, %r2, %r3;
	@%p52 bra 	$L__BB0_28;
	cvta.to.global.u64 	%rd32, %rd3;
	mul.wide.u32 	%rd33, %r2, 8;
	add.s64 	%rd34, %rd32, %rd33;
	st.global.u64 	[%rd34], %rd2;
$L__BB0_28:
	ret;

}
	// .globl	_Z15expandAndFilterPKmjiPKlPmPjj
.visible .entry _Z15expandAndFilterPKmjiPKlPmPjj(
	.param .u64 .ptr .align 1 _Z15expandAndFilterPKmjiPKlPmPjj_param_0,
	.param .u32 _Z15expandAndFilterPKmjiPKlPmPjj_param_1,
	.param .u32 _Z15expandAndFilterPKmjiPKlPmPjj_param_2,
	.param .u64 .ptr .align 1 _Z15expandAndFilterPKmjiPKlPmPjj_param_3,
	.param .u64 .ptr .align 1 _Z15expandAndFilterPKmjiPKlPmPjj_param_4,
	.param .u64 .ptr .align 1 _Z15expandAndFilterPKmjiPKlPmPjj_param_5,
	.param .u32 _Z15expandAndFilterPKmjiPKlPmPjj_param_6
)
{
	.reg .pred 	%p<80>;
	.reg .b16 	%rs<52>;
	.reg .b32 	%r<286>;
	.reg .b64 	%rd<387>;

	ld.param.u64 	%rd9, [_Z15expandAndFilterPKmjiPKlPmPjj_param_0];
	ld.param.u32 	%r4, [_Z15expandAndFilterPKmjiPKlPmPjj_param_1];
	ld.param.u32 	%r2, [_Z15expandAndFilterPKmjiPKlPmPjj_param_2];
	ld.param.u64 	%rd12, [_Z15expandAndFilterPKmjiPKlPmPjj_param_3];
	ld.param.u64 	%rd10, [_Z15expandAndFilterPKmjiPKlPmPjj_param_4];
	ld.param.u64 	%rd11, [_Z15expandAndFilterPKmjiPKlPmPjj_param_5];
	ld.param.u32 	%r3, [_Z15expandAndFilterPKmjiPKlPmPjj_param_6];
	cvta.to.global.u64 	%rd1, %rd12;
	mov.u32 	%r5, %ctaid.x;
	mov.u32 	%r6, %ntid.x;
	mul.wide.u32 	%rd13, %r5, %r6;
	mov.u32 	%r7, %tid.x;
	cvt.u64.u32 	%rd15, %r7;
	add.s64 	%rd2, %rd13, %rd15;
	and.b64  	%rd17, %rd13, %rd15;
	xor.b64  	%rd18, %rd13, %rd15;
	shr.u64 	%rd19, %rd18, 1;
	add.s64 	%rd3, %rd17, %rd19;
	cvt.u32.u64 	%r8, %rd3;
	setp.le.u32 	%p1, %r4, %r8;
	@%p1 bra 	$L__BB1_55;
	cvta.to.global.u64 	%rd20, %rd9;
	and.b64  	%rd21, %rd2, 1;
	shl.b64 	%rd22, %rd3, 3;
	and.b64  	%rd23, %rd22, 34359738360;
	add.s64 	%rd24, %rd20, %rd23;
	ld.global.nc.u64 	%rd25, [%rd24];
	shl.b64 	%rd26, %rd21, %r2;
	or.b64  	%rd4, %rd25, %rd26;
	add.s32 	%r9, %r2, 1;
	setp.lt.s32 	%p2, %r2, 17;
	mov.b64 	%rd27, -1;
	shl.b64 	%rd28, %rd27, %r9;
	not.b64 	%rd5, %rd28;
	and.b64  	%rd6, %rd4, %rd5;
	add.s32 	%r10, %r2, -16;
	cvt.u64.u32 	%rd7, %r10;
	shl.b64 	%rd29, %rd27, %r10;
	not.b64 	%rd8, %rd29;
	@%p2 bra 	$L__BB1_53;
	setp.lt.u32 	%p3, %r2, 47;
	@%p3 bra 	$L__BB1_28;
	ld.global.nc.u64 	%rd208, [%rd1];
	add.s64 	%rd209, %rd208, %rd6;
	xor.b64  	%rd210, %rd209, 25303508018;
	and.b64  	%rd211, %rd210, %rd5;
	mad.lo.s64 	%rd212, %rd211, 25214903917, 11;
	and.b64  	%rd213, %rd212, %rd5;
	shr.u64 	%rd214, %rd213, 17;
	cvt.u32.u64 	%r186, %rd214;
	and.b32  	%r187, %r186, 2147483647;
	mul.lo.s32 	%r188, %r187, -858993459;
	shf.l.wrap.b32 	%r189, %r188, %r188, 31;
	setp.gt.u32 	%p54, %r189, 429496729;
	@%p54 bra 	$L__BB1_55;
	ld.global.nc.u64 	%rd215, [%rd1+8];
	add.s64 	%rd216, %rd215, %rd6;
	xor.b64  	%rd217, %rd216, 25303508018;
	and.b64  	%rd218, %rd217, %rd5;
	mad.lo.s64 	%rd219, %rd218, 25214903917, 11;
	and.b64  	%rd220, %rd219, %rd5;
	shr.u64 	%rd221, %rd220, 17;
	cvt.u32.u64 	%r190, %rd221;
	and.b32  	%r191, %r190, 2147483647;
	mul.lo.s32 	%r192, %r191, -858993459;
	shf.l.wrap.b32 	%r193, %r192, %r192, 31;
	setp.gt.u32 	%p55, %r193, 429496729;
	@%p55 bra 	$L__BB1_55;
	ld.global.nc.u64 	%rd222, [%rd1+16];
	add.s64 	%rd223, %rd222, %rd6;
	xor.b64  	%rd224, %rd223, 25303508018;
	and.b64  	%rd225, %rd224, %rd5;
	mad.lo.s64 	%rd226, %rd225, 25214903917, 11;
	and.b64  	%rd227, %rd226, %rd5;
	shr.u64 	%rd228, %rd227, 17;
	cvt.u32.u64 	%r194, %rd228;
	and.b32  	%r195, %r194, 2147483647;
	mul.lo.s32 	%r196, %r195, -858993459;
	shf.l.wrap.b32 	%r197, %r196, %r196, 31;
	setp.gt.u32 	%p56, %r197, 429496729;
	@%p56 bra 	$L__BB1_55;
	ld.global.nc.u64 	%rd229, [%rd1+24];
	add.s64 	%rd230, %rd229, %rd6;
	xor.b64  	%rd231, %rd230, 25303508018;
	and.b64  	%rd232, %rd231, %rd5;
	mad.lo.s64 	%rd233, %rd232, 25214903917, 11;
	and.b64  	%rd234, %rd233, %rd5;
	shr.u64 	%rd235, %rd234, 17;
	cvt.u32.u64 	%r198, %rd235;
	and.b32  	%r199, %r198, 2147483647;
	mul.lo.s32 	%r200, %r199, -858993459;
	shf.l.wrap.b32 	%r201, %r200, %r200, 31;
	setp.gt.u32 	%p57, %r201, 429496729;
	@%p57 bra 	$L__BB1_55;
	ld.global.nc.u64 	%rd236, [%rd1+32];
	add.s64 	%rd237, %rd236, %rd6;
	xor.b64  	%rd238, %rd237, 25303508018;
	and.b64  	%rd239, %rd238, %rd5;
	mad.lo.s64 	%rd240, %rd239, 25214903917, 11;
	and.b64  	%rd241, %rd240, %rd5;
	shr.u64 	%rd242, %rd241, 17;
	cvt.u32.u64 	%r202, %rd242;
	and.b32  	%r203, %r202, 2147483647;
	mul.lo.s32 	%r204, %r203, -858993459;
	shf.l.wrap.b32 	%r205, %r204, %r204, 31;
	setp.gt.u32 	%p58, %r205, 429496729;
	@%p58 bra 	$L__BB1_55;
	ld.global.nc.u64 	%rd243, [%rd1+40];
	add.s64 	%rd244, %rd243, %rd6;
	xor.b64  	%rd245, %rd244, 25303508018;
	and.b64  	%rd246, %rd245, %rd5;
	mad.lo.s64 	%rd247, %rd246, 25214903917, 11;
	and.b64  	%rd248, %rd247, %rd5;
	shr.u64 	%rd249, %rd248, 17;
	cvt.u32.u64 	%r206, %rd249;
	and.b32  	%r207, %r206, 2147483647;
	mul.lo.s32 	%r208, %r207, -858993459;
	shf.l.wrap.b32 	%r209, %r208, %r208, 31;
	setp.gt.u32 	%p59, %r209, 429496729;
	@%p59 bra 	$L__BB1_55;
	ld.global.nc.u64 	%rd250, [%rd1+48];
	add.s64 	%rd251, %rd250, %rd6;
	xor.b64  	%rd252, %rd251, 25303508018;
	and.b64  	%rd253, %rd252, %rd5;
	mad.lo.s64 	%rd254, %rd253, 25214903917, 11;
	and.b64  	%rd255, %rd254, %rd5;
	shr.u64 	%rd256, %rd255, 17;
	cvt.u32.u64 	%r210, %rd256;
	and.b32  	%r211, %r210, 2147483647;
	mul.lo.s32 	%r212, %r211, -858993459;
	shf.l.wrap.b32 	%r213, %r212, %r212, 31;
	setp.gt.u32 	%p60, %r213, 429496729;
	@%p60 bra 	$L__BB1_55;
	ld.global.nc.u64 	%rd257, [%rd1+56];
	add.s64 	%rd258, %rd257, %rd6;
	xor.b64  	%rd259, %rd258, 25303508018;
	and.b64  	%rd260, %rd259, %rd5;
	mad.lo.s64 	%rd261, %rd260, 25214903917, 11;
	and.b64  	%rd262, %rd261, %rd5;
	shr.u64 	%rd263, %rd262, 17;
	cvt.u32.u64 	%r214, %rd263;
	and.b32  	%r215, %r214, 2147483647;
	mul.lo.s32 	%r216, %r215, -858993459;
	shf.l.wrap.b32 	%r217, %r216, %r216, 31;
	setp.gt.u32 	%p61, %r217, 429496729;
	@%p61 bra 	$L__BB1_55;
	ld.global.nc.u64 	%rd264, [%rd1+64];
	add.s64 	%rd265, %rd264, %rd6;
	xor.b64  	%rd266, %rd265, 25303508018;
	and.b64  	%rd267, %rd266, %rd5;
	mad.lo.s64 	%rd268, %rd267, 25214903917, 11;
	and.b64  	%rd269, %rd268, %rd5;
	shr.u64 	%rd270, %rd269, 17;
	cvt.u32.u64 	%r218, %rd270;
	and.b32  	%r219, %r218, 2147483647;
	mul.lo.s32 	%r220, %r219, -858993459;
	shf.l.wrap.b32 	%r221, %r220, %r220, 31;
	setp.gt.u32 	%p62, %r221, 429496729;
	@%p62 bra 	$L__BB1_55;
	ld.global.nc.u64 	%rd271, [%rd1+72];
	add.s64 	%rd272, %rd271, %rd6;
	xor.b64  	%rd273, %rd272, 25303508018;
	and.b64  	%rd274, %rd273, %rd5;
	mad.lo.s64 	%rd275, %rd274, 25214903917, 11;
	and.b64  	%rd276, %rd275, %rd5;
	shr.u64 	%rd277, %rd276, 17;
	cvt.u32.u64 	%r222, %rd277;
	and.b32  	%r223, %r222, 2147483647;
	mul.lo.s32 	%r224, %r223, -858993459;
	shf.l.wrap.b32 	%r225, %r224, %r224, 31;
	setp.gt.u32 	%p63, %r225, 429496729;
	@%p63 bra 	$L__BB1_55;
	ld.global.nc.u64 	%rd278, [%rd1+80];
	add.s64 	%rd279, %rd278, %rd6;
	xor.b64  	%rd280, %rd279, 25303508018;
	and.b64  	%rd281, %rd280, %rd5;
	mad.lo.s64 	%rd282, %rd281, 25214903917, 11;
	and.b64  	%rd283, %rd282, %rd5;
	shr.u64 	%rd284, %rd283, 17;
	cvt.u32.u64 	%r226, %rd284;
	and.b32  	%r227, %r226, 2147483647;
	mul.lo.s32 	%r228, %r227, -858993459;
	shf.l.wrap.b32 	%r229, %r228, %r228, 31;
	setp.gt.u32 	%p64, %r229, 429496729;
	@%p64 bra 	$L__BB1_55;
	ld.global.nc.u64 	%rd285, [%rd1+88];
	add.s64 	%rd286, %rd285, %rd6;
	xor.b64  	%rd287, %rd286, 25303508018;
	and.b64  	%rd288, %rd287, %rd5;
	mad.lo.s64 	%rd289, %rd288, 25214903917, 11;
	and.b64  	%rd290, %rd289, %rd5;
	shr.u64 	%rd291, %rd290, 17;
	cvt.u32.u64 	%r230, %rd291;
	and.b32  	%r231, %r230, 2147483647;
	mul.lo.s32 	%r232, %r231, -858993459;
	shf.l.wrap.b32 	%r233, %r232, %r232, 31;
	setp.gt.u32 	%p65, %r233, 429496729;
	@%p65 bra 	$L__BB1_55;
	ld.global.nc.u64 	%rd292, [%rd1+96];
	add.s64 	%rd293, %rd292, %rd6;
	xor.b64  	%rd294, %rd293, 25303508018;
	and.b64  	%rd295, %rd294, %rd5;
	mad.lo.s64 	%rd296, %rd295, 25214903917, 11;
	and.b64  	%rd297, %rd296, %rd5;
	shr.u64 	%rd298, %rd297, 17;
	cvt.u32.u64 	%r234, %rd298;
	and.b32  	%r235, %r234, 2147483647;
	mul.lo.s32 	%r236, %r235, -858993459;
	shf.l.wrap.b32 	%r237, %r236, %r236, 31;
	setp.gt.u32 	%p66, %r237, 429496729;
	@%p66 bra 	$L__BB1_55;
	ld.global.nc.u64 	%rd299, [%rd1+104];
	add.s64 	%rd300, %rd299, %rd6;
	xor.b64  	%rd301, %rd300, 25303508018;
	and.b64  	%rd302, %rd301, %rd5;
	mad.lo.s64 	%rd303, %rd302, 25214903917, 11;
	and.b64  	%rd304, %rd303, %rd5;
	shr.u64 	%rd305, %rd304, 17;
	cvt.u32.u64 	%r238, %rd305;
	and.b32  	%r239, %r238, 2147483647;
	mul.lo.s32 	%r240, %r239, -858993459;
	shf.l.wrap.b32 	%r241, %r240, %r240, 31;
	setp.gt.u32 	%p67, %r241, 429496729;
	@%p67 bra 	$L__BB1_55;
	ld.global.nc.u64 	%rd306, [%rd1+112];
	add.s64 	%rd307, %rd306, %rd6;
	xor.b64  	%rd308, %rd307, 25303508018;
	and.b64  	%rd309, %rd308, %rd5;
	mad.lo.s64 	%rd310, %rd309, 25214903917, 11;
	and.b64  	%rd311, %rd310, %rd5;
	shr.u64 	%rd312, %rd311, 17;
	cvt.u32.u64 	%r242, %rd312;
	and.b32  	%r243, %r242, 2147483647;
	mul.lo.s32 	%r244, %r243, -858993459;
	shf.l.wrap.b32 	%r245, %r244, %r244, 31;
	setp.gt.u32 	%p68, %r245, 429496729;
	@%p68 bra 	$L__BB1_55;
	ld.global.nc.u64 	%rd313, [%rd1+120];
	add.s64 	%rd314, %rd313, %rd6;
	xor.b64  	%rd315, %rd314, 25303508018;
	and.b64  	%rd316, %rd315, %rd5;
	mad.lo.s64 	%rd317, %rd316, 25214903917, 11;
	and.b64  	%rd318, %rd317, %rd5;
	shr.u64 	%rd319, %rd318, 17;
	cvt.u32.u64 	%r246, %rd319;
	and.b32  	%r247, %r246, 2147483647;
	mul.lo.s32 	%r248, %r247, -858993459;
	shf.l.wrap.b32 	%r249, %r248, %r248, 31;
	setp.gt.u32 	%p69, %r249, 429496729;
	@%p69 bra 	$L__BB1_55;
	ld.global.nc.u64 	%rd320, [%rd1+128];
	add.s64 	%rd321, %rd320, %rd6;
	xor.b64  	%rd322, %rd321, 25303508018;
	and.b64  	%rd323, %rd322, %rd5;
	mad.lo.s64 	%rd324, %rd323, 25214903917, 11;
	and.b64  	%rd325, %rd324, %rd5;
	shr.u64 	%rd326, %rd325, 17;
	cvt.u32.u64 	%r250, %rd326;
	and.b32  	%r251, %r250, 2147483647;
	mul.lo.s32 	%r252, %r251, -858993459;
	shf.l.wrap.b32 	%r253, %r252, %r252, 31;
	setp.gt.u32 	%p70, %r253, 429496729;
	@%p70 bra 	$L__BB1_55;
	ld.global.nc.u64 	%rd327, [%rd1+136];
	add.s64 	%rd328, %rd327, %rd6;
	xor.b64  	%rd329, %rd328, 25303508018;
	and.b64  	%rd330, %rd329, %rd5;
	mad.lo.s64 	%rd331, %rd330, 25214903917, 11;
	and.b64  	%rd332, %rd331, %rd5;
	shr.u64 	%rd333, %rd332, 17;
	cvt.u32.u64 	%r254, %rd333;
	and.b32  	%r255, %r254, 2147483647;
	mul.lo.s32 	%r256, %r255, -858993459;
	shf.l.wrap.b32 	%r257, %r256, %r256, 31;
	setp.gt.u32 	%p71, %r257, 429496729;
	@%p71 bra 	$L__BB1_55;
	ld.global.nc.u64 	%rd334, [%rd1+144];
	add.s64 	%rd335, %rd334, %rd6;
	xor.b64  	%rd336, %rd335, 25303508018;
	and.b64  	%rd337, %rd336, %rd5;
	mad.lo.s64 	%rd338, %rd337, 25214903917, 11;
	and.b64  	%rd339, %rd338, %rd5;
	shr.u64 	%rd340, %rd339, 17;
	cvt.u32.u64 	%r258, %rd340;
	and.b32  	%r259, %r258, 2147483647;
	mul.lo.s32 	%r260, %r259, -858993459;
	shf.l.wrap.b32 	%r261, %r260, %r260, 31;
	setp.gt.u32 	%p72, %r261, 429496729;
	@%p72 bra 	$L__BB1_55;
	ld.global.nc.u64 	%rd341, [%rd1+152];
	add.s64 	%rd342, %rd341, %rd6;
	xor.b64  	%rd343, %rd342, 25303508018;
	and.b64  	%rd344, %rd343, %rd5;
	mad.lo.s64 	%rd345, %rd344, 25214903917, 11;
	and.b64  	%rd346, %rd345, %rd5;
	shr.u64 	%rd347, %rd346, 17;
	cvt.u32.u64 	%r262, %rd347;
	and.b32  	%r263, %r262, 2147483647;
	mul.lo.s32 	%r264, %r263, -858993459;
	shf.l.wrap.b32 	%r265, %r264, %r264, 31;
	setp.gt.u32 	%p73, %r265, 429496729;
	@%p73 bra 	$L__BB1_55;
	ld.global.nc.u64 	%rd348, [%rd1+160];
	add.s64 	%rd349, %rd348, %rd6;
	xor.b64  	%rd350, %rd349, 25303508018;
	and.b64  	%rd351, %rd350, %rd5;
	mad.lo.s64 	%rd352, %rd351, 25214903917, 11;
	and.b64  	%rd353, %rd352, %rd5;
	shr.u64 	%rd354, %rd353, 17;
	cvt.u32.u64 	%r266, %rd354;
	and.b32  	%r267, %r266, 2147483647;
	mul.lo.s32 	%r268, %r267, -858993459;
	shf.l.wrap.b32 	%r269, %r268, %r268, 31;
	setp.gt.u32 	%p74, %r269, 429496729;
	@%p74 bra 	$L__BB1_55;
	ld.global.nc.u64 	%rd355, [%rd1+168];
	add.s64 	%rd356, %rd355, %rd6;
	xor.b64  	%rd357, %rd356, 25303508018;
	and.b64  	%rd358, %rd357, %rd5;
	mad.lo.s64 	%rd359, %rd358, 25214903917, 11;
	and.b64  	%rd360, %rd359, %rd5;
	shr.u64 	%rd361, %rd360, 17;
	cvt.u32.u64 	%r270, %rd361;
	and.b32  	%r271, %r270, 2147483647;
	mul.lo.s32 	%r272, %r271, -858993459;
	shf.l.wrap.b32 	%r273, %r272, %r272, 31;
	setp.gt.u32 	%p75, %r273, 429496729;
	@%p75 bra 	$L__BB1_55;
	ld.global.nc.u64 	%rd362, [%rd1+176];
	add.s64 	%rd363, %rd362, %rd6;
	xor.b64  	%rd364, %rd363, 25303508018;
	and.b64  	%rd365, %rd364, %rd5;
	mad.lo.s64 	%rd366, %rd365, 25214903917, 11;
	and.b64  	%rd367, %rd366, %rd5;
	shr.u64 	%rd368, %rd367, 17;
	cvt.u32.u64 	%r274, %rd368;
	and.b32  	%r275, %r274, 2147483647;
	mul.lo.s32 	%r276, %r275, -858993459;
	shf.l.wrap.b32 	%r277, %r276, %r276, 31;
	setp.gt.u32 	%p76, %r277, 429496729;
	@%p76 bra 	$L__BB1_55;
	ld.global.nc.u64 	%rd369, [%rd1+184];
	add.s64 	%rd370, %rd369, %rd6;
	xor.b64  	%rd371, %rd370, 25303508018;
	and.b64  	%rd372, %rd371, %rd5;
	mad.lo.s64 	%rd373, %rd372, 25214903917, 11;
	and.b64  	%rd374, %rd373, %rd5;
	shr.u64 	%rd375, %rd374, 17;
	cvt.u32.u64 	%r278, %rd375;
	and.b32  	%r279, %r278, 2147483647;
	mul.lo.s32 	%r280, %r279, -858993459;
	shf.l.wrap.b32 	%r281, %r280, %r280, 31;
	setp.gt.u32 	%p77, %r281, 429496729;
	@%p77 bra 	$L__BB1_55;
	ld.global.nc.u64 	%rd376, [%rd1+192];
	add.s64 	%rd377, %rd376, %rd6;
	xor.b64  	%rd378, %rd377, 25303508018;
	and.b64  	%rd379, %rd378, %rd5;
	mad.lo.s64 	%rd380, %rd379, 25214903917, 11;
	and.b64  	%rd381, %rd380, %rd5;
	shr.u64 	%rd382, %rd381, 17;
	cvt.u32.u64 	%r282, %rd382;
	and.b32  	%r283, %r282, 2147483647;
	mul.lo.s32 	%r284, %r283, -858993459;
	shf.l.wrap.b32 	%r285, %r284, %r284, 31;
	setp.lt.u32 	%p78, %r285, 429496730;
	@%p78 bra 	$L__BB1_53;
	bra.uni 	$L__BB1_55;
$L__BB1_28:
	ld.global.nc.u64 	%rd30, [%rd1];
	add.s64 	%rd31, %rd30, %rd6;
	xor.b64  	%rd32, %rd31, 25303508018;
	and.b64  	%rd33, %rd32, %rd5;
	mad.lo.s64 	%rd34, %rd33, 25214903917, 11;
	and.b64  	%rd35, %rd34, %rd5;
	shr.u64 	%rd36, %rd35, 17;
	cvt.u32.u64 	%r11, %rd36;
	cvt.u32.u64 	%r12, %rd8;
	and.b32  	%r13, %r11, %r12;
	mul.hi.u32 	%r14, %r13, -858993459;
	shr.u32 	%r15, %r14, 3;
	mul.lo.s32 	%r16, %r15, 10;
	sub.s32 	%r17, %r13, %r16;
	shl.b64 	%rd37, %rd7, 1;
	mov.u64 	%rd38, d_achievableMask;
	add.s64 	%rd39, %rd38, %rd37;
	ld.const.u16 	%rs1, [%rd39];
	shr.u16 	%rs2, %rs1, %r17;
	and.b16  	%rs3, %rs2, 1;
	setp.eq.b16 	%p4, %rs3, 1;
	not.pred 	%p5, %p4;
	@%p5 bra 	$L__BB1_55;
	ld.global.nc.u64 	%rd40, [%rd1+8];
	add.s64 	%rd41, %rd40, %rd6;
	xor.b64  	%rd42, %rd41, 25303508018;
	and.b64  	%rd43, %rd42, %rd5;
	mad.lo.s64 	%rd44, %rd43, 25214903917, 11;
	and.b64  	%rd45, %rd44, %rd5;
	shr.u64 	%rd46, %rd45, 17;
	cvt.u32.u64 	%r18, %rd46;
	and.b32  	%r20, %r18, %r12;
	mul.hi.u32 	%r21, %r20, -858993459;
	shr.u32 	%r22, %r21, 3;
	mul.lo.s32 	%r23, %r22, 10;
	sub.s32 	%r24, %r20, %r23;
	shr.u16 	%rs4, %rs1, %r24;
	and.b16  	%rs5, %rs4, 1;
	setp.eq.b16 	%p6, %rs5, 1;
	not.pred 	%p7, %p6;
	@%p7 bra 	$L__BB1_55;
	ld.global.nc.u64 	%rd47, [%rd1+16];
	add.s64 	%rd48, %rd47, %rd6;
	xor.b64  	%rd49, %rd48, 25303508018;
	and.b64  	%rd50, %rd49, %rd5;
	mad.lo.s64 	%rd51, %rd50, 25214903917, 11;
	and.b64  	%rd52, %rd51, %rd5;
	shr.u64 	%rd53, %rd52, 17;
	cvt.u32.u64 	%r25, %rd53;
	and.b32  	%r27, %r25, %r12;
	mul.hi.u32 	%r28, %r27, -858993459;
	shr.u32 	%r29, %r28, 3;
	mul.lo.s32 	%r30, %r29, 10;
	sub.s32 	%r31, %r27, %r30;
	shr.u16 	%rs6, %rs1, %r31;
	and.b16  	%rs7, %rs6, 1;
	setp.eq.b16 	%p8, %rs7, 1;
	not.pred 	%p9, %p8;
	@%p9 bra 	$L__BB1_55;
	ld.global.nc.u64 	%rd54, [%rd1+24];
	add.s64 	%rd55, %rd54, %rd6;
	xor.b64  	%rd56, %rd55, 25303508018;
	and.b64  	%rd57, %rd56, %rd5;
	mad.lo.s64 	%rd58, %rd57, 25214903917, 11;
	and.b64  	%rd59, %rd58, %rd5;
	shr.u64 	%rd60, %rd59, 17;
	cvt.u32.u64 	%r32, %rd60;
	and.b32  	%r34, %r32, %r12;
	mul.hi.u32 	%r35, %r34, -858993459;
	shr.u32 	%r36, %r35, 3;
	mul.lo.s32 	%r37, %r36, 10;
	sub.s32 	%r38, %r34, %r37;
	shr.u16 	%rs8, %rs1, %r38;
	and.b16  	%rs9, %rs8, 1;
	setp.eq.b16 	%p10, %rs9, 1;
	not.pred 	%p11, %p10;
	@%p11 bra 	$L__BB1_55;
	ld.global.nc.u64 	%rd61, [%rd1+32];
	add.s64 	%rd62, %rd61, %rd6;
	xor.b64  	%rd63, %rd62, 25303508018;
	and.b64  	%rd64, %rd63, %rd5;
	mad.lo.s64 	%rd65, %rd64, 25214903917, 11;
	and.b64  	%rd66, %rd65, %rd5;
	shr.u64 	%rd67, %rd66, 17;
	cvt.u32.u64 	%r39, %rd67;
	and.b32  	%r41, %r39, %r12;
	mul.hi.u32 	%r42, %r41, -858993459;
	shr.u32 	%r43, %r42, 3;
	mul.lo.s32 	%r44, %r43, 10;
	sub.s32 	%r45, %r41, %r44;
	shr.u16 	%rs10, %rs1, %r45;
	and.b16  	%rs11, %rs10, 1;
	setp.eq.b16 	%p12, %rs11, 1;
	not.pred 	%p13, %p12;
	@%p13 bra 	$L__BB1_55;
	ld.global.nc.u64 	%rd68, [%rd1+40];
	add.s64 	%rd69, %rd68, %rd6;
	xor.b64  	%rd70, %rd69, 25303508018;
	and.b64  	%rd71, %rd70, %rd5;
	mad.lo.s64 	%rd72, %rd71, 25214903917, 11;
	and.b64  	%rd73, %rd72, %rd5;
	shr.u64 	%rd74, %rd73, 17;
	cvt.u32.u64 	%r46, %rd74;
	and.b32  	%r48, %r46, %r12;
	mul.hi.u32 	%r49, %r48, -858993459;
	shr.u32 	%r50, %r49, 3;
	mul.lo.s32 	%r51, %r50, 10;
	sub.s32 	%r52, %r48, %r51;
	shr.u16 	%rs12, %rs1, %r52;
	and.b16  	%rs13, %rs12, 1;
	setp.eq.b16 	%p14, %rs13, 1;
	not.pred 	%p15, %p14;
	@%p15 bra 	$L__BB1_55;
	ld.global.nc.u64 	%rd75, [%rd1+48];
	add.s64 	%rd76, %rd75, %rd6;
	xor.b64  	%rd77, %rd76, 25303508018;
	and.b64  	%rd78, %rd77, %rd5;
	mad.lo.s64 	%rd79, %rd78, 25214903917, 11;
	and.b64  	%rd80, %rd79, %rd5;
	shr.u64 	%rd81, %rd80, 17;
	cvt.u32.u64 	%r53, %rd81;
	and.b32  	%r55, %r53, %r12;
	mul.hi.u32 	%r56, %r55, -858993459;
	shr.u32 	%r57, %r56, 3;
	mul.lo.s32 	%r58, %r57, 10;
	sub.s32 	%r59, %r55, %r58;
	shr.u16 	%rs14, %rs1, %r59;
	and.b16  	%rs15, %rs14, 1;
	setp.eq.b16 	%p16, %rs15, 1;
	not.pred 	%p17, %p16;
	@%p17 bra 	$L__BB1_55;
	ld.global.nc.u64 	%rd82, [%rd1+56];
	add.s64 	%rd83, %rd82, %rd6;
	xor.b64  	%rd84, %rd83, 25303508018;
	and.b64  	%rd85, %rd84, %rd5;
	mad.lo.s64 	%rd86, %rd85, 25214903917, 11;
	and.b64  	%rd87, %rd86, %rd5;
	shr.u64 	%rd88, %rd87, 17;
	cvt.u32.u64 	%r60, %rd88;
	and.b32  	%r62, %r60, %r12;
	mul.hi.u32 	%r63, %r62, -858993459;
	shr.u32 	%r64, %r63, 3;
	mul.lo.s32 	%r65, %r64, 10;
	sub.s32 	%r66, %r62, %r65;
	shr.u16 	%rs16, %rs1, %r66;
	and.b16  	%rs17, %rs16, 1;
	setp.eq.b16 	%p18, %rs17, 1;
	not.pred 	%p19, %p18;
	@%p19 bra 	$L__BB1_55;
	ld.global.nc.u64 	%rd89, [%rd1+64];
	add.s64 	%rd90, %rd89, %rd6;
	xor.b64  	%rd91, %rd90, 25303508018;
	and.b64  	%rd92, %rd91, %rd5;
	mad.lo.s64 	%rd93, %rd92, 25214903917, 11;
	and.b64  	%rd94, %rd93, %rd5;
	shr.u64 	%rd95, %rd94, 17;
	cvt.u32.u64 	%r67, %rd95;
	and.b32  	%r69, %r67, %r12;
	mul.hi.u32 	%r70, %r69, -858993459;
	shr.u32 	%r71, %r70, 3;
	mul.lo.s32 	%r72, %r71, 10;
	sub.s32 	%r73, %r69, %r72;
	shr.u16 	%rs18, %rs1, %r73;
	and.b16  	%rs19, %rs18, 1;
	setp.eq.b16 	%p20, %rs19, 1;
	not.pred 	%p21, %p20;
	@%p21 bra 	$L__BB1_55;
	ld.global.nc.u64 	%rd96, [%rd1+72];
	add.s64 	%rd97, %rd96, %rd6;
	xor.b64  	%rd98, %rd97, 25303508018;
	and.b64  	%rd99, %rd98, %rd5;
	mad.lo.s64 	%rd100, %rd99, 25214903917, 11;
	and.b64  	%rd101, %rd100, %rd5;
	shr.u64 	%rd102, %rd101, 17;
	cvt.u32.u64 	%r74, %rd102;
	and.b32  	%r76, %r74, %r12;
	mul.hi.u32 	%r77, %r76, -858993459;
	shr.u32 	%r78, %r77, 3;
	mul.lo.s32 	%r79, %r78, 10;
	sub.s32 	%r80, %r76, %r79;
	shr.u16 	%rs20, %rs1, %r80;
	and.b16  	%rs21, %rs20, 1;
	setp.eq.b16 	%p22, %rs21, 1;
	not.pred 	%p23, %p22;
	@%p23 bra 	$L__BB1_55;
	ld.global.nc.u64 	%rd103, [%rd1+80];
	add.s64 	%rd104, %rd103, %rd6;
	xor.b64  	%rd105, %rd104, 25303508018;
	and.b64  	%rd106, %rd105, %rd5;
	mad.lo.s64 	%rd107, %rd106, 25214903917, 11;
	and.b64  	%rd108, %rd107, %rd5;
	shr.u64 	%rd109, %rd108, 17;
	cvt.u32.u64 	%r81, %rd109;
	and.b32  	%r83, %r81, %r12;
	mul.hi.u32 	%r84, %r83, -858993459;
	shr.u32 	%r85, %r84, 3;
	mul.lo.s32 	%r86, %r85, 10;
	sub.s32 	%r87, %r83, %r86;
	shr.u16 	%rs22, %rs1, %r87;
	and.b16  	%rs23, %rs22, 1;
	setp.eq.b16 	%p24, %rs23, 1;
	not.pred 	%p25, %p24;
	@%p25 bra 	$L__BB1_55;
	ld.global.nc.u64 	%rd110, [%rd1+88];
	add.s64 	%rd111, %rd110, %rd6;
	xor.b64  	%rd112, %rd111, 25303508018;
	and.b64  	%rd113, %rd112, %rd5;
	mad.lo.s64 	%rd114, %rd113, 25214903917, 11;
	and.b64  	%rd115, %rd114, %rd5;
	shr.u64 	%rd116, %rd115, 17;
	cvt.u32.u64 	%r88, %rd116;
	and.b32  	%r90, %r88, %r12;
	mul.hi.u32 	%r91, %r90, -858993459;
	shr.u32 	%r92, %r91, 3;
	mul.lo.s32 	%r93, %r92, 10;
	sub.s32 	%r94, %r90, %r93;
	shr.u16 	%rs24, %rs1, %r94;
	and.b16  	%rs25, %rs24, 1;
	setp.eq.b16 	%p26, %rs25, 1;
	not.pred 	%p27, %p26;
	@%p27 bra 	$L__BB1_55;
	ld.global.nc.u64 	%rd117, [%rd1+96];
	add.s64 	%rd118, %rd117, %rd6;
	xor.b64  	%rd119, %rd118, 25303508018;
	and.b64  	%rd120, %rd119, %rd5;
	mad.lo.s64 	%rd121, %rd120, 25214903917, 11;
	and.b64  	%rd122, %rd121, %rd5;
	shr.u64 	%rd123, %rd122, 17;
	cvt.u32.u64 	%r95, %rd123;
	and.b32  	%r97, %r95, %r12;
	mul.hi.u32 	%r98, %r97, -858993459;
	shr.u32 	%r99, %r98, 3;
	mul.lo.s32 	%r100, %r99, 10;
	sub.s32 	%r101, %r97, %r100;
	shr.u16 	%rs26, %rs1, %r101;
	and.b16  	%rs27, %rs26, 1;
	setp.eq.b16 	%p28, %rs27, 1;
	not.pred 	%p29, %p28;
	@%p29 bra 	$L__BB1_55;
	ld.global.nc.u64 	%rd124, [%rd1+104];
	add.s64 	%rd125, %rd124, %rd6;
	xor.b64  	%rd126, %rd125, 25303508018;
	and.b64  	%rd127, %rd126, %rd5;
	mad.lo.s64 	%rd128, %rd127, 25214903917, 11;
	and.b64  	%rd129, %rd128, %rd5;
	shr.u64 	%rd130, %rd129, 17;
	cvt.u32.u64 	%r102, %rd130;
	and.b32  	%r104, %r102, %r12;
	mul.hi.u32 	%r105, %r104, -858993459;
	shr.u32 	%r106, %r105, 3;
	mul.lo.s32 	%r107, %r106, 10;
	sub.s32 	%r108, %r104, %r107;
	shr.u16 	%rs28, %rs1, %r108;
	and.b16  	%rs29, %rs28, 1;
	setp.eq.b16 	%p30, %rs29, 1;
	not.pred 	%p31, %p30;
	@%p31 bra 	$L__BB1_55;
	ld.global.nc.u64 	%rd131, [%rd1+112];
	add.s64 	%rd132, %rd131, %rd6;
	xor.b64  	%rd133, %rd132, 25303508018;
	and.b64  	%rd134, %rd133, %rd5;
	mad.lo.s64 	%rd135, %rd134, 25214903917, 11;
	and.b64  	%rd136, %rd135, %rd5;
	shr.u64 	%rd137, %rd136, 17;
	cvt.u32.u64 	%r109, %rd137;
	and.b32  	%r111, %r109, %r12;
	mul.hi.u32 	%r112, %r111, -858993459;
	shr.u32 	%r113, %r112, 3;
	mul.lo.s32 	%r114, %r113, 10;
	sub.s32 	%r115, %r111, %r114;
	shr.u16 	%rs30, %rs1, %r115;
	and.b16  	%rs31, %rs30, 1;
	setp.eq.b16 	%p32, %rs31, 1;
	not.pred 	%p33, %p32;
	@%p33 bra 	$L__BB1_55;
	ld.global.nc.u64 	%rd138, [%rd1+120];
	add.s64 	%rd139, %rd138, %rd6;
	xor.b64  	%rd140, %rd139, 25303508018;
	and.b64  	%rd141, %rd140, %rd5;
	mad.lo.s64 	%rd142, %rd141, 25214903917, 11;
	and.b64  	%rd143, %rd142, %rd5;
	shr.u64 	%rd144, %rd143, 17;
	cvt.u32.u64 	%r116, %rd144;
	and.b32  	%r118, %r116, %r12;
	mul.hi.u32 	%r119, %r118, -858993459;
	shr.u32 	%r120, %r119, 3;
	mul.lo.s32 	%r121, %r120, 10;
	sub.s32 	%r122, %r118, %r121;
	shr.u16 	%rs32, %rs1, %r122;
	and.b16  	%rs33, %rs32, 1;
	setp.eq.b16 	%p34, %rs33, 1;
	not.pred 	%p35, %p34;
	@%p35 bra 	$L__BB1_55;
	ld.global.nc.u64 	%rd145, [%rd1+128];
	add.s64 	%rd146, %rd145, %rd6;
	xor.b64  	%rd147, %rd146, 25303508018;
	and.b64  	%rd148, %rd147, %rd5;
	mad.lo.s64 	%rd149, %rd148, 25214903917, 11;
	and.b64  	%rd150, %rd149, %rd5;
	shr.u64 	%rd151, %rd150, 17;
	cvt.u32.u64 	%r123, %rd151;
	and.b32  	%r125, %r123, %r12;
	mul.hi.u32 	%r126, %r125, -858993459;
	shr.u32 	%r127, %r126, 3;
	mul.lo.s32 	%r128, %r127, 10;
	sub.s32 	%r129, %r125, %r128;
	shr.u16 	%rs34, %rs1, %r129;
	and.b16  	%rs35, %rs34, 1;
	setp.eq.b16 	%p36, %rs35, 1;
	not.pred 	%p37, %p36;
	@%p37 bra 	$L__BB1_55;
	ld.global.nc.u64 	%rd152, [%rd1+136];
	add.s64 	%rd153, %rd152, %rd6;
	xor.b64  	%rd154, %rd153, 25303508018;
	and.b64  	%rd155, %rd154, %rd5;
	mad.lo.s64 	%rd156, %rd155, 25214903917, 11;
	and.b64  	%rd157, %rd156, %rd5;
	shr.u64 	%rd158, %rd157, 17;
	cvt.u32.u64 	%r130, %rd158;
	and.b32  	%r132, %r130, %r12;
	mul.hi.u32 	%r133, %r132, -858993459;
	shr.u32 	%r134, %r133, 3;
	mul.lo.s32 	%r135, %r134, 10;
	sub.s32 	%r136, %r132, %r135;
	shr.u16 	%rs36, %rs1, %r136;
	and.b16  	%rs37, %rs36, 1;
	setp.eq.b16 	%p38, %rs37, 1;
	not.pred 	%p39, %p38;
	@%p39 bra 	$L__BB1_55;
	ld.global.nc.u64 	%rd159, [%rd1+144];
	add.s64 	%rd160, %rd159, %rd6;
	xor.b64  	%rd161, %rd160, 25303508018;
	and.b64  	%rd162, %rd161, %rd5;
	mad.lo.s64 	%rd163, %rd162, 25214903917, 11;
	and.b64  	%rd164, %rd163, %rd5;
	shr.u64 	%rd165, %rd164, 17;
	cvt.u32.u64 	%r137, %rd165;
	and.b32  	%r139, %r137, %r12;
	mul.hi.u32 	%r140, %r139, -858993459;
	shr.u32 	%r141, %r140, 3;
	mul.lo.s32 	%r142, %r141, 10;
	sub.s32 	%r143, %r139, %r142;
	shr.u16 	%rs38, %rs1, %r143;
	and.b16  	%rs39, %rs38, 1;
	setp.eq.b16 	%p40, %rs39, 1;
	not.pred 	%p41, %p40;
	@%p41 bra 	$L__BB1_55;
	ld.global.nc.u64 	%rd166, [%rd1+152];
	add.s64 	%rd167, %rd166, %rd6;
	xor.b64  	%rd168, %rd167, 25303508018;
	and.b64  	%rd169, %rd168, %rd5;
	mad.lo.s64 	%rd170, %rd169, 25214903917, 11;
	and.b64  	%rd171, %rd170, %rd5;
	shr.u64 	%rd172, %rd171, 17;
	cvt.u32.u64 	%r144, %rd172;
	and.b32  	%r146, %r144, %r12;
	mul.hi.u32 	%r147, %r146, -858993459;
	shr.u32 	%r148, %r147, 3;
	mul.lo.s32 	%r149, %r148, 10;
	sub.s32 	%r150, %r146, %r149;
	shr.u16 	%rs40, %rs1, %r150;
	and.b16  	%rs41, %rs40, 1;
	setp.eq.b16 	%p42, %rs41, 1;
	not.pred 	%p43, %p42;
	@%p43 bra 	$L__BB1_55;
	ld.global.nc.u64 	%rd173, [%rd1+160];
	add.s64 	%rd174, %rd173, %rd6;
	xor.b64  	%rd175, %rd174, 25303508018;
	and.b64  	%rd176, %rd175, %rd5;
	mad.lo.s64 	%rd177, %rd176, 25214903917, 11;
	and.b64  	%rd178, %rd177, %rd5;
	shr.u64 	%rd179, %rd178, 17;
	cvt.u32.u64 	%r151, %rd179;
	and.b32  	%r153, %r151, %r12;
	mul.hi.u32 	%r154, %r153, -858993459;
	shr.u32 	%r155, %r154, 3;
	mul.lo.s32 	%r156, %r155, 10;
	sub.s32 	%r157, %r153, %r156;
	shr.u16 	%rs42, %rs1, %r157;
	and.b16  	%rs43, %rs42, 1;
	setp.eq.b16 	%p44, %rs43, 1;
	not.pred 	%p45, %p44;
	@%p45 bra 	$L__BB1_55;
	ld.global.nc.u64 	%rd180, [%rd1+168];
	add.s64 	%rd181, %rd180, %rd6;
	xor.b64  	%rd182, %rd181, 25303508018;
	and.b64  	%rd183, %rd182, %rd5;
	mad.lo.s64 	%rd184, %rd183, 25214903917, 11;
	and.b64  	%rd185, %rd184, %rd5;
	shr.u64 	%rd186, %rd185, 17;
	cvt.u32.u64 	%r158, %rd186;
	and.b32  	%r160, %r158, %r12;
	mul.hi.u32 	%r161, %r160, -858993459;
	shr.u32 	%r162, %r161, 3;
	mul.lo.s32 	%r163, %r162, 10;
	sub.s32 	%r164, %r160, %r163;
	shr.u16 	%rs44, %rs1, %r164;
	and.b16  	%rs45, %rs44, 1;
	setp.eq.b16 	%p46, %rs45, 1;
	not.pred 	%p47, %p46;
	@%p47 bra 	$L__BB1_55;
	ld.global.nc.u64 	%rd187, [%rd1+176];
	add.s64 	%rd188, %rd187, %rd6;
	xor.b64  	%rd189, %rd188, 25303508018;
	and.b64  	%rd190, %rd189, %rd5;
	mad.lo.s64 	%rd191, %rd190, 25214903917, 11;
	and.b64  	%rd192, %rd191, %rd5;
	shr.u64 	%rd193, %rd192, 17;
	cvt.u32.u64 	%r165, %rd193;
	and.b32  	%r167, %r165, %r12;
	mul.hi.u32 	%r168, %r167, -858993459;
	shr.u32 	%r169, %r168, 3;
	mul.lo.s32 	%r170, %r169, 10;
	sub.s32 	%r171, %r167, %r170;
	shr.u16 	%rs46, %rs1, %r171;
	and.b16  	%rs47, %rs46, 1;
	setp.eq.b16 	%p48, %rs47, 1;
	not.pred 	%p49, %p48;
	@%p49 bra 	$L__BB1_55;
	ld.global.nc.u64 	%rd194, [%rd1+184];
	add.s64 	%rd195, %rd194, %rd6;
	xor.b64  	%rd196, %rd195, 25303508018;
	and.b64  	%rd197, %rd196, %rd5;
	mad.lo.s64 	%rd198, %rd197, 25214903917, 11;
	and.b64  	%rd199, %rd198, %rd5;
	shr.u64 	%rd200, %rd199, 17;
	cvt.u32.u64 	%r172, %rd200;
	and.b32  	%r174, %r172, %r12;
	mul.hi.u32 	%r175, %r174, -858993459;
	shr.u32 	%r176, %r175, 3;
	mul.lo.s32 	%r177, %r176, 10;
	sub.s32 	%r178, %r174, %r177;
	shr.u16 	%rs48, %rs1, %r178;
	and.b16  	%rs49, %rs48, 1;
	setp.eq.b16 	%p50, %rs49, 1;
	not.pred 	%p51, %p50;
	@%p51 bra 	$L__BB1_55;
	ld.global.nc.u64 	%rd201, [%rd1+192];
	add.s64 	%rd202, %rd201, %rd6;
	xor.b64  	%rd203, %rd202, 25303508018;
	and.b64  	%rd204, %rd203, %rd5;
	mad.lo.s64 	%rd205, %rd204, 25214903917, 11;
	and.b64  	%rd206, %rd205, %rd5;
	shr.u64 	%rd207, %rd206, 17;
	cvt.u32.u64 	%r179, %rd207;
	and.b32  	%r181, %r179, %r12;
	mul.hi.u32 	%r182, %r181, -858993459;
	shr.u32 	%r183, %r182, 3;
	mul.lo.s32 	%r184, %r183, 10;
	sub.s32 	%r185, %r181, %r184;
	shr.u16 	%rs50, %rs1, %r185;
	and.b16  	%rs51, %rs50, 1;
	setp.eq.b16 	%p52, %rs51, 1;
	not.pred 	%p53, %p52;
	@%p53 bra 	$L__BB1_55;
$L__BB1_53:
	cvta.to.global.u64 	%rd383, %rd11;
	atom.global.add.u32 	%r1, [%rd383], 1;
	setp.ge.u32 	%p79, %r1, %r3;
	@%p79 bra 	$L__BB1_55;
	cvta.to.global.u64 	%rd384, %rd10;
	mul.wide.u32 	%rd385, %r1, 8;
	add.s64 	%rd386, %rd384, %rd385;
	st.global.u64 	[%rd386], %rd4;
$L__BB1_55:
	ret;

}
	// .globl	_Z18enumerateUpperBitsPKmjiiPmPjjmm
.visible .entry _Z18enumerateUpperBitsPKmjiiPmPjjmm(
	.param .u64 .ptr .align 1 _Z18enumerateUpperBitsPKmjiiPmPjjmm_param_0,
	.param .u32 _Z18enumerateUpperBitsPKmjiiPmPjjmm_param_1,
	.param .u32 _Z18enumerateUpperBitsPKmjiiPmPjjmm_param_2,
	.param .u32 _Z18enumerateUpperBitsPKmjiiPmPjjmm_param_3,
	.param .u64 .ptr .align 1 _Z18enumerateUpperBitsPKmjiiPmPjjmm_param_4,
	.param .u64 .ptr .align 1 _Z18enumerateUpperBitsPKmjiiPmPjjmm_param_5,
	.param .u32 _Z18enumerateUpperBitsPKmjiiPmPjjmm_param_6,
	.param .u64 _Z18enumerateUpperBitsPKmjiiPmPjjmm_param_7,
	.param .u64 _Z18enumerateUpperBitsPKmjiiPmPjjmm_param_8
)
{
	.reg .pred 	%p<29>;
	.reg .b32 	%r<150>;
	.reg .b64 	%rd<190>;

	ld.param.u64 	%rd25, [_Z18enumerateUpperBitsPKmjiiPmPjjmm_param_0];
	ld.param.u32 	%rd2, [_Z18enumerateUpperBitsPKmjiiPmPjjmm_param_1];
	ld.param.u32 	%r4, [_Z18enumerateUpperBitsPKmjiiPmPjjmm_param_2];
	ld.param.u32 	%r5, [_Z18enumerateUpperBitsPKmjiiPmPjjmm_param_3];
	ld.param.u32 	%r6, [_Z18enumerateUpperBitsPKmjiiPmPjjmm_param_6];
	ld.param.u64 	%rd28, [_Z18enumerateUpperBitsPKmjiiPmPjjmm_param_7];
	ld.param.u64 	%rd29, [_Z18enumerateUpperBitsPKmjiiPmPjjmm_param_8];
	mov.u32 	%r7, %ctaid.x;
	mov.u32 	%r8, %ntid.x;
	mul.wide.u32 	%rd30, %r7, %r8;
	mov.u32 	%r9, %tid.x;
	cvt.u64.u32 	%rd31, %r9;
	add.s64 	%rd1, %rd30, %rd31;
	sub.s64 	%rd32, %rd29, %rd28;
	mul.lo.s64 	%rd33, %rd32, %rd2;
	setp.ge.u64 	%p1, %rd1, %rd33;
	@%p1 bra 	$L__BB2_31;
	and.b64  	%rd34, %rd1, -4294967296;
	setp.ne.s64 	%p2, %rd34, 0;
	@%p2 bra 	$L__BB2_3;
	cvt.u32.u64 	%r10, %rd2;
	cvt.u32.u64 	%r11, %rd1;
	div.u32 	%r12, %r11, %r10;
	mul.lo.s32 	%r13, %r12, %r10;
	sub.s32 	%r14, %r11, %r13;
	cvt.u64.u32 	%rd188, %r12;
	cvt.u64.u32 	%rd189, %r14;
	bra.uni 	$L__BB2_4;
$L__BB2_3:
	div.u64 	%rd188, %rd1, %rd2;
	mul.lo.s64 	%rd35, %rd188, %rd2;
	sub.s64 	%rd189, %rd1, %rd35;
$L__BB2_4:
	add.s64 	%rd36, %rd188, %rd28;
	cvta.to.global.u64 	%rd37, %rd25;
	shl.b64 	%rd38, %rd189, 3;
	add.s64 	%rd39, %rd37, %rd38;
	ld.global.nc.u64 	%rd40, [%rd39];
	shl.b64 	%rd41, %rd36, 24;
	or.b64  	%rd9, %rd41, %rd40;
	mul.lo.s32 	%r15, %r5, %r5;
	mul.lo.s32 	%r1, %r5, 389711;
	mul.wide.u32 	%rd42, %r15, 4392871;
	cvt.s64.s32 	%rd43, %r1;
	add.s64 	%rd44, %rd9, %rd43;
	add.s64 	%rd10, %rd44, %rd42;
	mul.lo.s32 	%r2, %r4, 4987142;
	mul.lo.s32 	%r16, %r2, %r4;
	mul.lo.s32 	%r17, %r4, 5947611;
	cvt.u64.u32 	%rd11, %r16;
	cvt.s64.s32 	%rd12, %r17;
	add.s64 	%rd45, %rd10, %rd12;
	add.s64 	%rd46, %rd45, %rd11;
	xor.b64  	%rd47, %rd46, 25303508018;
	mad.lo.s64 	%rd48, %rd47, 25214903917, 11;
	shr.u64 	%rd49, %rd48, 17;
	cvt.u32.u64 	%r18, %rd49;
	and.b32  	%r19, %r18, 2147483647;
	mul.lo.s32 	%r20, %r19, -858993459;
	shf.l.wrap.b32 	%r21, %r20, %r20, 31;
	setp.gt.u32 	%p3, %r21, 429496729;
	@%p3 bra 	$L__BB2_31;
	cvt.u32.u64 	%r22, %rd12;
	add.s32 	%r23, %r2, 4987142;
	mad.lo.s32 	%r24, %r23, %r4, %r23;
	add.s32 	%r25, %r22, 5947611;
	cvt.u64.u32 	%rd13, %r24;
	cvt.s64.s32 	%rd14, %r25;
	add.s64 	%rd50, %rd10, %rd14;
	add.s64 	%rd51, %rd50, %rd13;
	xor.b64  	%rd52, %rd51, 25303508018;
	mad.lo.s64 	%rd53, %rd52, 25214903917, 11;
	shr.u64 	%rd54, %rd53, 17;
	cvt.u32.u64 	%r26, %rd54;
	and.b32  	%r27, %r26, 2147483647;
	mul.lo.s32 	%r28, %r27, -858993459;
	shf.l.wrap.b32 	%r29, %r28, %r28, 31;
	setp.gt.u32 	%p4, %r29, 429496729;
	@%p4 bra 	$L__BB2_31;
	add.s32 	%r31, %r4, 2;
	add.s32 	%r32, %r2, 9974284;
	mul.lo.s32 	%r33, %r32, %r31;
	add.s32 	%r34, %r22, 11895222;
	cvt.u64.u32 	%rd15, %r33;
	cvt.s64.s32 	%rd16, %r34;
	add.s64 	%rd55, %rd10, %rd16;
	add.s64 	%rd56, %rd55, %rd15;
	xor.b64  	%rd57, %rd56, 25303508018;
	mad.lo.s64 	%rd58, %rd57, 25214903917, 11;
	shr.u64 	%rd59, %rd58, 17;
	cvt.u32.u64 	%r35, %rd59;
	and.b32  	%r36, %r35, 2147483647;
	mul.lo.s32 	%r37, %r36, -858993459;
	shf.l.wrap.b32 	%r38, %r37, %r37, 31;
	setp.gt.u32 	%p5, %r38, 429496729;
	@%p5 bra 	$L__BB2_31;
	add.s32 	%r40, %r4, 3;
	add.s32 	%r41, %r2, 14961426;
	mul.lo.s32 	%r42, %r41, %r40;
	add.s32 	%r43, %r22, 17842833;
	cvt.u64.u32 	%rd17, %r42;
	cvt.s64.s32 	%rd18, %r43;
	add.s64 	%rd60, %rd10, %rd18;
	add.s64 	%rd61, %rd60, %rd17;
	xor.b64  	%rd62, %rd61, 25303508018;
	mad.lo.s64 	%rd63, %rd62, 25214903917, 11;
	shr.u64 	%rd64, %rd63, 17;
	cvt.u32.u64 	%r44, %rd64;
	and.b32  	%r45, %r44, 2147483647;
	mul.lo.s32 	%r46, %r45, -858993459;
	shf.l.wrap.b32 	%r47, %r46, %r46, 31;
	setp.gt.u32 	%p6, %r47, 429496729;
	@%p6 bra 	$L__BB2_31;
	add.s32 	%r49, %r4, 4;
	add.s32 	%r50, %r2, 19948568;
	mul.lo.s32 	%r51, %r50, %r49;
	add.s32 	%r52, %r22, 23790444;
	cvt.u64.u32 	%rd19, %r51;
	cvt.s64.s32 	%rd20, %r52;
	add.s64 	%rd65, %rd10, %rd20;
	add.s64 	%rd66, %rd65, %rd19;
	xor.b64  	%rd67, %rd66, 25303508018;
	mad.lo.s64 	%rd68, %rd67, 25214903917, 11;
	shr.u64 	%rd69, %rd68, 17;
	cvt.u32.u64 	%r53, %rd69;
	and.b32  	%r54, %r53, 2147483647;
	mul.lo.s32 	%r55, %r54, -858993459;
	shf.l.wrap.b32 	%r56, %r55, %r55, 31;
	setp.gt.u32 	%p7, %r56, 429496729;
	@%p7 bra 	$L__BB2_31;
	mad.lo.s32 	%r57, %r5, %r5, %r5;
	add.s32 	%r58, %r5, %r57;
	add.s32 	%r59, %r58, 1;
	add.s32 	%r60, %r1, 389711;
	mul.wide.u32 	%rd70, %r59, 4392871;
	cvt.s64.s32 	%rd71, %r60;
	add.s64 	%rd72, %rd9, %rd71;
	add.s64 	%rd21, %rd72, %rd70;
	add.s64 	%rd73, %rd21, %rd12;
	add.s64 	%rd74, %rd73, %rd11;
	xor.b64  	%rd75, %rd74, 25303508018;
	mad.lo.s64 	%rd76, %rd75, 25214903917, 11;
	shr.u64 	%rd77, %rd76, 17;
	cvt.u32.u64 	%r61, %rd77;
	and.b32  	%r62, %r61, 2147483647;
	mul.lo.s32 	%r63, %r62, -858993459;
	shf.l.wrap.b32 	%r64, %r63, %r63, 31;
	setp.gt.u32 	%p8, %r64, 429496729;
	@%p8 bra 	$L__BB2_31;
	add.s64 	%rd78, %rd21, %rd14;
	add.s64 	%rd79, %rd78, %rd13;
	xor.b64  	%rd80, %rd79, 25303508018;
	mad.lo.s64 	%rd81, %rd80, 25214903917, 11;
	shr.u64 	%rd82, %rd81, 17;
	cvt.u32.u64 	%r65, %rd82;
	and.b32  	%r66, %r65, 2147483647;
	mul.lo.s32 	%r67, %r66, -858993459;
	shf.l.wrap.b32 	%r68, %r67, %r67, 31;
	setp.gt.u32 	%p9, %r68, 429496729;
	@%p9 bra 	$L__BB2_31;
	add.s64 	%rd83, %rd21, %rd16;
	add.s64 	%rd84, %rd83, %rd15;
	xor.b64  	%rd85, %rd84, 25303508018;
	mad.lo.s64 	%rd86, %rd85, 25214903917, 11;
	shr.u64 	%rd87, %rd86, 17;
	cvt.u32.u64 	%r69, %rd87;
	and.b32  	%r70, %r69, 2147483647;
	mul.lo.s32 	%r71, %r70, -858993459;
	shf.l.wrap.b32 	%r72, %r71, %r71, 31;
	setp.gt.u32 	%p10, %r72, 429496729;
	@%p10 bra 	$L__BB2_31;
	add.s64 	%rd88, %rd21, %rd18;
	add.s64 	%rd89, %rd88, %rd17;
	xor.b64  	%rd90, %rd89, 25303508018;
	mad.lo.s64 	%rd91, %rd90, 25214903917, 11;
	shr.u64 	%rd92, %rd91, 17;
	cvt.u32.u64 	%r73, %rd92;
	and.b32  	%r74, %r73, 2147483647;
	mul.lo.s32 	%r75, %r74, -858993459;
	shf.l.wrap.b32 	%r76, %r75, %r75, 31;
	setp.gt.u32 	%p11, %r76, 429496729;
	@%p11 bra 	$L__BB2_31;
	add.s64 	%rd93, %rd21, %rd20;
	add.s64 	%rd94, %rd93, %rd19;
	xor.b64  	%rd95, %rd94, 25303508018;
	mad.lo.s64 	%rd96, %rd95, 25214903917, 11;
	shr.u64 	%rd97, %rd96, 17;
	cvt.u32.u64 	%r77, %rd97;
	and.b32  	%r78, %r77, 2147483647;
	mul.lo.s32 	%r79, %r78, -858993459;
	shf.l.wrap.b32 	%r80, %r79, %r79, 31;
	setp.gt.u32 	%p12, %r80, 429496729;
	@%p12 bra 	$L__BB2_31;
	add.s32 	%r81, %r5, 2;
	mul.lo.s32 	%r82, %r81, %r81;
	add.s32 	%r83, %r1, 779422;
	mul.wide.u32 	%rd98, %r82, 4392871;
	cvt.s64.s32 	%rd99, %r83;
	add.s64 	%rd100, %rd9, %rd99;
	add.s64 	%rd22, %rd100, %rd98;
	add.s64 	%rd101, %rd22, %rd12;
	add.s64 	%rd102, %rd101, %rd11;
	xor.b64  	%rd103, %rd102, 25303508018;
	mad.lo.s64 	%rd104, %rd103, 25214903917, 11;
	shr.u64 	%rd105, %rd104, 17;
	cvt.u32.u64 	%r84, %rd105;
	and.b32  	%r85, %r84, 2147483647;
	mul.lo.s32 	%r86, %r85, -858993459;
	shf.l.wrap.b32 	%r87, %r86, %r86, 31;
	setp.gt.u32 	%p13, %r87, 429496729;
	@%p13 bra 	$L__BB2_31;
	add.s64 	%rd106, %rd22, %rd14;
	add.s64 	%rd107, %rd106, %rd13;
	xor.b64  	%rd108, %rd107, 25303508018;
	mad.lo.s64 	%rd109, %rd108, 25214903917, 11;
	shr.u64 	%rd110, %rd109, 17;
	cvt.u32.u64 	%r88, %rd110;
	and.b32  	%r89, %r88, 2147483647;
	mul.lo.s32 	%r90, %r89, -858993459;
	shf.l.wrap.b32 	%r91, %r90, %r90, 31;
	setp.gt.u32 	%p14, %r91, 429496729;
	@%p14 bra 	$L__BB2_31;
	add.s64 	%rd111, %rd22, %rd16;
	add.s64 	%rd112, %rd111, %rd15;
	xor.b64  	%rd113, %rd112, 25303508018;
	mad.lo.s64 	%rd114, %rd113, 25214903917, 11;
	shr.u64 	%rd115, %rd114, 17;
	cvt.u32.u64 	%r92, %rd115;
	and.b32  	%r93, %r92, 2147483647;
	mul.lo.s32 	%r94, %r93, -858993459;
	shf.l.wrap.b32 	%r95, %r94, %r94, 31;
	setp.gt.u32 	%p15, %r95, 429496729;
	@%p15 bra 	$L__BB2_31;
	add.s64 	%rd116, %rd22, %rd18;
	add.s64 	%rd117, %rd116, %rd17;
	xor.b64  	%rd118, %rd117, 25303508018;
	mad.lo.s64 	%rd119, %rd118, 25214903917, 11;
	shr.u64 	%rd120, %rd119, 17;
	cvt.u32.u64 	%r96, %rd120;
	and.b32  	%r97, %r96, 2147483647;
	mul.lo.s32 	%r98, %r97, -858993459;
	shf.l.wrap.b32 	%r99, %r98, %r98, 31;
	setp.gt.u32 	%p16, %r99, 429496729;
	@%p16 bra 	$L__BB2_31;
	add.s64 	%rd121, %rd22, %rd20;
	add.s64 	%rd122, %rd121, %rd19;
	xor.b64  	%rd123, %rd122, 25303508018;
	mad.lo.s64 	%rd124, %rd123, 25214903917, 11;
	shr.u64 	%rd125, %rd124, 17;
	cvt.u32.u64 	%r100, %rd125;
	and.b32  	%r101, %r100, 2147483647;
	mul.lo.s32 	%r102, %r101, -858993459;
	shf.l.wrap.b32 	%r103, %r102, %r102, 31;
	setp.gt.u32 	%p17, %r103, 429496729;
	@%p17 bra 	$L__BB2_31;
	add.s32 	%r104, %r5, 3;
	mul.lo.s32 	%r105, %r104, %r104;
	add.s32 	%r106, %r1, 1169133;
	mul.wide.u32 	%rd126, %r105, 4392871;
	cvt.s64.s32 	%rd127, %r106;
	add.s64 	%rd128, %rd9, %rd127;
	add.s64 	%rd23, %rd128, %rd126;
	add.s64 	%rd129, %rd23, %rd12;
	add.s64 	%rd130, %rd129, %rd11;
	xor.b64  	%rd131, %rd130, 25303508018;
	mad.lo.s64 	%rd132, %rd131, 25214903917, 11;
	shr.u64 	%rd133, %rd132, 17;
	cvt.u32.u64 	%r107, %rd133;
	and.b32  	%r108, %r107, 2147483647;
	mul.lo.s32 	%r109, %r108, -858993459;
	shf.l.wrap.b32 	%r110, %r109, %r109, 31;
	setp.gt.u32 	%p18, %r110, 429496729;
	@%p18 bra 	$L__BB2_31;
	add.s64 	%rd134, %rd23, %rd14;
	add.s64 	%rd135, %rd134, %rd13;
	xor.b64  	%rd136, %rd135, 25303508018;
	mad.lo.s64 	%rd137, %rd136, 25214903917, 11;
	shr.u64 	%rd138, %rd137, 17;
	cvt.u32.u64 	%r111, %rd138;
	and.b32  	%r112, %r111, 2147483647;
	mul.lo.s32 	%r113, %r112, -858993459;
	shf.l.wrap.b32 	%r114, %r113, %r113, 31;
	setp.gt.u32 	%p19, %r114, 429496729;
	@%p19 bra 	$L__BB2_31;
	add.s64 	%rd139, %rd23, %rd16;
	add.s64 	%rd140, %rd139, %rd15;
	xor.b64  	%rd141, %rd140, 25303508018;
	mad.lo.s64 	%rd142, %rd141, 25214903917, 11;
	shr.u64 	%rd143, %rd142, 17;
	cvt.u32.u64 	%r115, %rd143;
	and.b32  	%r116, %r115, 2147483647;
	mul.lo.s32 	%r117, %r116, -858993459;
	shf.l.wrap.b32 	%r118, %r117, %r117, 31;
	setp.gt.u32 	%p20, %r118, 429496729;
	@%p20 bra 	$L__BB2_31;
	add.s64 	%rd144, %rd23, %rd18;
	add.s64 	%rd145, %rd144, %rd17;
	xor.b64  	%rd146, %rd145, 25303508018;
	mad.lo.s64 	%rd147, %rd146, 25214903917, 11;
	shr.u64 	%rd148, %rd147, 17;
	cvt.u32.u64 	%r119, %rd148;
	and.b32  	%r120, %r119, 2147483647;
	mul.lo.s32 	%r121, %r120, -858993459;
	shf.l.wrap.b32 	%r122, %r121, %r121, 31;
	setp.gt.u32 	%p21, %r122, 429496729;
	@%p21 bra 	$L__BB2_31;
	add.s64 	%rd149, %rd23, %rd20;
	add.s64 	%rd150, %rd149, %rd19;
	xor.b64  	%rd151, %rd150, 25303508018;
	mad.lo.s64 	%rd152, %rd151, 25214903917, 11;
	shr.u64 	%rd153, %rd152, 17;
	cvt.u32.u64 	%r123, %rd153;
	and.b32  	%r124, %r123, 2147483647;
	mul.lo.s32 	%r125, %r124, -858993459;
	shf.l.wrap.b32 	%r126, %r125, %r125, 31;
	setp.gt.u32 	%p22, %r126, 429496729;
	@%p22 bra 	$L__BB2_31;
	add.s32 	%r127, %r5, 4;
	mul.lo.s32 	%r128, %r127, %r127;
	add.s32 	%r129, %r1, 1558844;
	mul.wide.u32 	%rd154, %r128, 4392871;
	cvt.s64.s32 	%rd155, %r129;
	add.s64 	%rd156, %rd9, %rd155;
	add.s64 	%rd24, %rd156, %rd154;
	add.s64 	%rd157, %rd24, %rd12;
	add.s64 	%rd158, %rd157, %rd11;
	xor.b64  	%rd159, %rd158, 25303508018;
	mad.lo.s64 	%rd160, %rd159, 25214903917, 11;
	shr.u64 	%rd161, %rd160, 17;
	cvt.u32.u64 	%r130, %rd161;
	and.b32  	%r131, %r130, 2147483647;
	mul.lo.s32 	%r132, %r131, -858993459;
	shf.l.wrap.b32 	%r133, %r132, %r132, 31;
	setp.gt.u32 	%p23, %r133, 429496729;
	@%p23 bra 	$L__BB2_31;
	add.s64 	%rd162, %rd24, %rd14;
	add.s64 	%rd163, %rd162, %rd13;
	xor.b64  	%rd164, %rd163, 25303508018;
	mad.lo.s64 	%rd165, %rd164, 25214903917, 11;
	shr.u64 	%rd166, %rd165, 17;
	cvt.u32.u64 	%r134, %rd166;
	and.b32  	%r135, %r134, 2147483647;
	mul.lo.s32 	%r136, %r135, -858993459;
	shf.l.wrap.b32 	%r137, %r136, %r136, 31;
	setp.gt.u32 	%p24, %r137, 429496729;
	@%p24 bra 	$L__BB2_31;
	add.s64 	%rd167, %rd24, %rd16;
	add.s64 	%rd168, %rd167, %rd15;
	xor.b64  	%rd169, %rd168, 25303508018;
	mad.lo.s64 	%rd170, %rd169, 25214903917, 11;
	shr.u64 	%rd171, %rd170, 17;
	cvt.u32.u64 	%r138, %rd171;
	and.b32  	%r139, %r138, 2147483647;
	mul.lo.s32 	%r140, %r139, -858993459;
	shf.l.wrap.b32 	%r141, %r140, %r140, 31;
	setp.gt.u32 	%p25, %r141, 429496729;
	@%p25 bra 	$L__BB2_31;
	add.s64 	%rd172, %rd24, %rd18;
	add.s64 	%rd173, %rd172, %rd17;
	xor.b64  	%rd174, %rd173, 25303508018;
	mad.lo.s64 	%rd175, %rd174, 25214903917, 11;
	shr.u64 	%rd176, %rd175, 17;
	cvt.u32.u64 	%r142, %rd176;
	and.b32  	%r143, %r142, 2147483647;
	mul.lo.s32 	%r144, %r143, -858993459;
	shf.l.wrap.b32 	%r145, %r144, %r144, 31;
	setp.gt.u32 	%p26, %r145, 429496729;
	@%p26 bra 	$L__BB2_31;
	add.s64 	%rd177, %rd24, %rd20;
	add.s64 	%rd178, %rd177, %rd19;
	xor.b64  	%rd179, %rd178, 25303508018;
	mad.lo.s64 	%rd180, %rd179, 25214903917, 11;
	shr.u64 	%rd181, %rd180, 17;
	cvt.u32.u64 	%r146, %rd181;
	and.b32  	%r147, %r146, 2147483647;
	mul.lo.s32 	%r148, %r147, -858993459;
	shf.l.wrap.b32 	%r149, %r148, %r148, 31;
	setp.gt.u32 	%p27, %r149, 429496729;
	@%p27 bra 	$L__BB2_31;
	ld.param.u64 	%rd187, [_Z18enumerateUpperBitsPKmjiiPmPjjmm_param_5];
	cvta.to.global.u64 	%rd182, %rd187;
	atom.global.add.u32 	%r3, [%rd182], 1;
	setp.ge.u32 	%p28, %r3, %r6;
	@%p28 bra 	$L__BB2_31;
	ld.param.u64 	%rd186, [_Z18enumerateUpperBitsPKmjiiPmPjjmm_param_4];
	cvta.to.global.u64 	%rd183, %rd186;
	mul.wide.u32 	%rd184, %r3, 8;
	add.s64 	%rd185, %rd183, %rd184;
	st.global.u64 	[%rd185], %rd9;
$L__BB2_31:
	ret;

}
	// .globl	_Z23generateSeedsWithStridePKmjmmiiPmPjjm
.visible .entry _Z23generateSeedsWithStridePKmjmmiiPmPjjm(
	.param .u64 .ptr .align 1 _Z23generateSeedsWithStridePKmjmmiiPmPjjm_param_0,
	.param .u32 _Z23generateSeedsWithStridePKmjmmiiPmPjjm_param_1,
	.param .u64 _Z23generateSeedsWithStridePKmjmmiiPmPjjm_param_2,
	.param .u64 _Z23generateSeedsWithStridePKmjmmiiPmPjjm_param_3,
	.param .u32 _Z23generateSeedsWithStridePKmjmmiiPmPjjm_param_4,
	.param .u32 _Z23generateSeedsWithStridePKmjmmiiPmPjjm_param_5,
	.param .u64 .ptr .align 1 _Z23generateSeedsWithStridePKmjmmiiPmPjjm_param_6,
	.param .u64 .ptr .align 1 _Z23generateSeedsWithStridePKmjmmiiPmPjjm_param_7,
	.param .u32 _Z23generateSeedsWithStridePKmjmmiiPmPjjm_param_8,
	.param .u64 _Z23generateSeedsWithStridePKmjmmiiPmPjjm_param_9
)
{
	.reg .pred 	%p<29>;
	.reg .b32 	%r<150>;
	.reg .b64 	%rd<188>;

	ld.param.u64 	%rd25, [_Z23generateSeedsWithStridePKmjmmiiPmPjjm_param_0];
	ld.param.u32 	%rd2, [_Z23generateSeedsWithStridePKmjmmiiPmPjjm_param_1];
	ld.param.u64 	%rd26, [_Z23generateSeedsWithStridePKmjmmiiPmPjjm_param_2];
	ld.param.u64 	%rd27, [_Z23generateSeedsWithStridePKmjmmiiPmPjjm_param_3];
	ld.param.u32 	%r4, [_Z23generateSeedsWithStridePKmjmmiiPmPjjm_param_4];
	ld.param.u32 	%r5, [_Z23generateSeedsWithStridePKmjmmiiPmPjjm_param_5];
	ld.param.u32 	%r6, [_Z23generateSeedsWithStridePKmjmmiiPmPjjm_param_8];
	ld.param.u64 	%rd30, [_Z23generateSeedsWithStridePKmjmmiiPmPjjm_param_9];
	mov.u32 	%r7, %ctaid.x;
	mov.u32 	%r8, %ntid.x;
	mul.wide.u32 	%rd31, %r7, %r8;
	mov.u32 	%r9, %tid.x;
	cvt.u64.u32 	%rd32, %r9;
	add.s64 	%rd33, %rd31, %rd32;
	add.s64 	%rd1, %rd33, %rd30;
	and.b64  	%rd34, %rd1, -4294967296;
	setp.ne.s64 	%p1, %rd34, 0;
	@%p1 bra 	$L__BB3_2;
	cvt.u32.u64 	%r10, %rd2;
	cvt.u32.u64 	%r11, %rd1;
	div.u32 	%r12, %r11, %r10;
	mul.lo.s32 	%r13, %r12, %r10;
	sub.s32 	%r14, %r11, %r13;
	cvt.u64.u32 	%rd186, %r12;
	cvt.u64.u32 	%rd187, %r14;
	bra.uni 	$L__BB3_3;
$L__BB3_2:
	div.u64 	%rd186, %rd1, %rd2;
	mul.lo.s64 	%rd35, %rd186, %rd2;
	sub.s64 	%rd187, %rd1, %rd35;
$L__BB3_3:
	cvta.to.global.u64 	%rd36, %rd25;
	shl.b64 	%rd37, %rd187, 3;
	add.s64 	%rd38, %rd36, %rd37;
	ld.global.nc.u64 	%rd39, [%rd38];
	mad.lo.s64 	%rd9, %rd186, %rd26, %rd39;
	setp.gt.u64 	%p2, %rd9, %rd27;
	@%p2 bra 	$L__BB3_31;
	mul.lo.s32 	%r15, %r5, %r5;
	mul.lo.s32 	%r1, %r5, 389711;
	mul.wide.u32 	%rd40, %r15, 4392871;
	cvt.s64.s32 	%rd41, %r1;
	add.s64 	%rd42, %rd9, %rd41;
	add.s64 	%rd10, %rd42, %rd40;
	mul.lo.s32 	%r2, %r4, 4987142;
	mul.lo.s32 	%r16, %r2, %r4;
	mul.lo.s32 	%r17, %r4, 5947611;
	cvt.u64.u32 	%rd11, %r16;
	cvt.s64.s32 	%rd12, %r17;
	add.s64 	%rd43, %rd10, %rd12;
	add.s64 	%rd44, %rd43, %rd11;
	xor.b64  	%rd45, %rd44, 25303508018;
	mad.lo.s64 	%rd46, %rd45, 25214903917, 11;
	shr.u64 	%rd47, %rd46, 17;
	cvt.u32.u64 	%r18, %rd47;
	and.b32  	%r19, %r18, 2147483647;
	mul.lo.s32 	%r20, %r19, -858993459;
	shf.l.wrap.b32 	%r21, %r20, %r20, 31;
	setp.gt.u32 	%p3, %r21, 429496729;
	@%p3 bra 	$L__BB3_31;
	cvt.u32.u64 	%r22, %rd12;
	add.s32 	%r23, %r2, 4987142;
	mad.lo.s32 	%r24, %r23, %r4, %r23;
	add.s32 	%r25, %r22, 5947611;
	cvt.u64.u32 	%rd13, %r24;
	cvt.s64.s32 	%rd14, %r25;
	add.s64 	%rd48, %rd10, %rd14;
	add.s64 	%rd49, %rd48, %rd13;
	xor.b64  	%rd50, %rd49, 25303508018;
	mad.lo.s64 	%rd51, %rd50, 25214903917, 11;
	shr.u64 	%rd52, %rd51, 17;
	cvt.u32.u64 	%r26, %rd52;
	and.b32  	%r27, %r26, 2147483647;
	mul.lo.s32 	%r28, %r27, -858993459;
	shf.l.wrap.b32 	%r29, %r28, %r28, 31;
	setp.gt.u32 	%p4, %r29, 429496729;
	@%p4 bra 	$L__BB3_31;
	add.s32 	%r31, %r4, 2;
	add.s32 	%r32, %r2, 9974284;
	mul.lo.s32 	%r33, %r32, %r31;
	add.s32 	%r34, %r22, 11895222;
	cvt.u64.u32 	%rd15, %r33;
	cvt.s64.s32 	%rd16, %r34;
	add.s64 	%rd53, %rd10, %rd16;
	add.s64 	%rd54, %rd53, %rd15;
	xor.b64  	%rd55, %rd54, 25303508018;
	mad.lo.s64 	%rd56, %rd55, 25214903917, 11;
	shr.u64 	%rd57, %rd56, 17;
	cvt.u32.u64 	%r35, %rd57;
	and.b32  	%r36, %r35, 2147483647;
	mul.lo.s32 	%r37, %r36, -858993459;
	shf.l.wrap.b32 	%r38, %r37, %r37, 31;
	setp.gt.u32 	%p5, %r38, 429496729;
	@%p5 bra 	$L__BB3_31;
	add.s32 	%r40, %r4, 3;
	add.s32 	%r41, %r2, 14961426;
	mul.lo.s32 	%r42, %r41, %r40;
	add.s32 	%r43, %r22, 17842833;
	cvt.u64.u32 	%rd17, %r42;
	cvt.s64.s32 	%rd18, %r43;
	add.s64 	%rd58, %rd10, %rd18;
	add.s64 	%rd59, %rd58, %rd17;
	xor.b64  	%rd60, %rd59, 25303508018;
	mad.lo.s64 	%rd61, %rd60, 25214903917, 11;
	shr.u64 	%rd62, %rd61, 17;
	cvt.u32.u64 	%r44, %rd62;
	and.b32  	%r45, %r44, 2147483647;
	mul.lo.s32 	%r46, %r45, -858993459;
	shf.l.wrap.b32 	%r47, %r46, %r46, 31;
	setp.gt.u32 	%p6, %r47, 429496729;
	@%p6 bra 	$L__BB3_31;
	add.s32 	%r49, %r4, 4;
	add.s32 	%r50, %r2, 19948568;
	mul.lo.s32 	%r51, %r50, %r49;
	add.s32 	%r52, %r22, 23790444;
	cvt.u64.u32 	%rd19, %r51;
	cvt.s64.s32 	%rd20, %r52;
	add.s64 	%rd63, %rd10, %rd20;
	add.s64 	%rd64, %rd63, %rd19;
	xor.b64  	%rd65, %rd64, 25303508018;
	mad.lo.s64 	%rd66, %rd65, 25214903917, 11;
	shr.u64 	%rd67, %rd66, 17;
	cvt.u32.u64 	%r53, %rd67;
	and.b32  	%r54, %r53, 2147483647;
	mul.lo.s32 	%r55, %r54, -858993459;
	shf.l.wrap.b32 	%r56, %r55, %r55, 31;
	setp.gt.u32 	%p7, %r56, 429496729;
	@%p7 bra 	$L__BB3_31;
	mad.lo.s32 	%r57, %r5, %r5, %r5;
	add.s32 	%r58, %r5, %r57;
	add.s32 	%r59, %r58, 1;
	add.s32 	%r60, %r1, 389711;
	mul.wide.u32 	%rd68, %r59, 4392871;
	cvt.s64.s32 	%rd69, %r60;
	add.s64 	%rd70, %rd9, %rd69;
	add.s64 	%rd21, %rd70, %rd68;
	add.s64 	%rd71, %rd21, %rd12;
	add.s64 	%rd72, %rd71, %rd11;
	xor.b64  	%rd73, %rd72, 25303508018;
	mad.lo.s64 	%rd74, %rd73, 25214903917, 11;
	shr.u64 	%rd75, %rd74, 17;
	cvt.u32.u64 	%r61, %rd75;
	and.b32  	%r62, %r61, 2147483647;
	mul.lo.s32 	%r63, %r62, -858993459;
	shf.l.wrap.b32 	%r64, %r63, %r63, 31;
	setp.gt.u32 	%p8, %r64, 429496729;
	@%p8 bra 	$L__BB3_31;
	add.s64 	%rd76, %rd21, %rd14;
	add.s64 	%rd77, %rd76, %rd13;
	xor.b64  	%rd78, %rd77, 25303508018;
	mad.lo.s64 	%rd79, %rd78, 25214903917, 11;
	shr.u64 	%rd80, %rd79, 17;
	cvt.u32.u64 	%r65, %rd80;
	and.b32  	%r66, %r65, 2147483647;
	mul.lo.s32 	%r67, %r66, -858993459;
	shf.l.wrap.b32 	%r68, %r67, %r67, 31;
	setp.gt.u32 	%p9, %r68, 429496729;
	@%p9 bra 	$L__BB3_31;
	add.s64 	%rd81, %rd21, %rd16;
	add.s64 	%rd82, %rd81, %rd15;
	xor.b64  	%rd83, %rd82, 25303508018;
	mad.lo.s64 	%rd84, %rd83, 25214903917, 11;
	shr.u64 	%rd85, %rd84, 17;
	cvt.u32.u64 	%r69, %rd85;
	and.b32  	%r70, %r69, 2147483647;
	mul.lo.s32 	%r71, %r70, -858993459;
	shf.l.wrap.b32 	%r72, %r71, %r71, 31;
	setp.gt.u32 	%p10, %r72, 429496729;
	@%p10 bra 	$L__BB3_31;
	add.s64 	%rd86, %rd21, %rd18;
	add.s64 	%rd87, %rd86, %rd17;
	xor.b64  	%rd88, %rd87, 25303508018;
	mad.lo.s64 	%rd89, %rd88, 25214903917, 11;
	shr.u64 	%rd90, %rd89, 17;
	cvt.u32.u64 	%r73, %rd90;
	and.b32  	%r74, %r73, 2147483647;
	mul.lo.s32 	%r75, %r74, -858993459;
	shf.l.wrap.b32 	%r76, %r75, %r75, 31;
	setp.gt.u32 	%p11, %r76, 429496729;
	@%p11 bra 	$L__BB3_31;
	add.s64 	%rd91, %rd21, %rd20;
	add.s64 	%rd92, %rd91, %rd19;
	xor.b64  	%rd93, %rd92, 25303508018;
	mad.lo.s64 	%rd94, %rd93, 25214903917, 11;
	shr.u64 	%rd95, %rd94, 17;
	cvt.u32.u64 	%r77, %rd95;
	and.b32  	%r78, %r77, 2147483647;
	mul.lo.s32 	%r79, %r78, -858993459;
	shf.l.wrap.b32 	%r80, %r79, %r79, 31;
	setp.gt.u32 	%p12, %r80, 429496729;
	@%p12 bra 	$L__BB3_31;
	add.s32 	%r81, %r5, 2;
	mul.lo.s32 	%r82, %r81, %r81;
	add.s32 	%r83, %r1, 779422;
	mul.wide.u32 	%rd96, %r82, 4392871;
	cvt.s64.s32 	%rd97, %r83;
	add.s64 	%rd98, %rd9, %rd97;
	add.s64 	%rd22, %rd98, %rd96;
	add.s64 	%rd99, %rd22, %rd12;
	add.s64 	%rd100, %rd99, %rd11;
	xor.b64  	%rd101, %rd100, 25303508018;
	mad.lo.s64 	%rd102, %rd101, 25214903917, 11;
	shr.u64 	%rd103, %rd102, 17;
	cvt.u32.u64 	%r84, %rd103;
	and.b32  	%r85, %r84, 2147483647;
	mul.lo.s32 	%r86, %r85, -858993459;
	shf.l.wrap.b32 	%r87, %r86, %r86, 31;
	setp.gt.u32 	%p13, %r87, 429496729;
	@%p13 bra 	$L__BB3_31;
	add.s64 	%rd104, %rd22, %rd14;
	add.s64 	%rd105, %rd104, %rd13;
	xor.b64  	%rd106, %rd105, 25303508018;
	mad.lo.s64 	%rd107, %rd106, 25214903917, 11;
	shr.u64 	%rd108, %rd107, 17;
	cvt.u32.u64 	%r88, %rd108;
	and.b32  	%r89, %r88, 2147483647;
	mul.lo.s32 	%r90, %r89, -858993459;
	shf.l.wrap.b32 	%r91, %r90, %r90, 31;
	setp.gt.u32 	%p14, %r91, 429496729;
	@%p14 bra 	$L__BB3_31;
	add.s64 	%rd109, %rd22, %rd16;
	add.s64 	%rd110, %rd109, %rd15;
	xor.b64  	%rd111, %rd110, 25303508018;
	mad.lo.s64 	%rd112, %rd111, 25214903917, 11;
	shr.u64 	%rd113, %rd112, 17;
	cvt.u32.u64 	%r92, %rd113;
	and.b32  	%r93, %r92, 2147483647;
	mul.lo.s32 	%r94, %r93, -858993459;
	shf.l.wrap.b32 	%r95, %r94, %r94, 31;
	setp.gt.u32 	%p15, %r95, 429496729;
	@%p15 bra 	$L__BB3_31;
	add.s64 	%rd114, %rd22, %rd18;
	add.s64 	%rd115, %rd114, %rd17;
	xor.b64  	%rd116, %rd115, 25303508018;
	mad.lo.s64 	%rd117, %rd116, 25214903917, 11;
	shr.u64 	%rd118, %rd117, 17;
	cvt.u32.u64 	%r96, %rd118;
	and.b32  	%r97, %r96, 2147483647;
	mul.lo.s32 	%r98, %r97, -858993459;
	shf.l.wrap.b32 	%r99, %r98, %r98, 31;
	setp.gt.u32 	%p16, %r99, 429496729;
	@%p16 bra 	$L__BB3_31;
	add.s64 	%rd119, %rd22, %rd20;
	add.s64 	%rd120, %rd119, %rd19;
	xor.b64  	%rd121, %rd120, 25303508018;
	mad.lo.s64 	%rd122, %rd121, 25214903917, 11;
	shr.u64 	%rd123, %rd122, 17;
	cvt.u32.u64 	%r100, %rd123;
	and.b32  	%r101, %r100, 2147483647;
	mul.lo.s32 	%r102, %r101, -858993459;
	shf.l.wrap.b32 	%r103, %r102, %r102, 31;
	setp.gt.u32 	%p17, %r103, 429496729;
	@%p17 bra 	$L__BB3_31;
	add.s32 	%r104, %r5, 3;
	mul.lo.s32 	%r105, %r104, %r104;
	add.s32 	%r106, %r1, 1169133;
	mul.wide.u32 	%rd124, %r105, 4392871;
	cvt.s64.s32 	%rd125, %r106;
	add.s64 	%rd126, %rd9, %rd125;
	add.s64 	%rd23, %rd126, %rd124;
	add.s64 	%rd127, %rd23, %rd12;
	add.s64 	%rd128, %rd127, %rd11;
	xor.b64  	%rd129, %rd128, 25303508018;
	mad.lo.s64 	%rd130, %rd129, 25214903917, 11;
	shr.u64 	%rd131, %rd130, 17;
	cvt.u32.u64 	%r107, %rd131;
	and.b32  	%r108, %r107, 2147483647;
	mul.lo.s32 	%r109, %r108, -858993459;
	shf.l.wrap.b32 	%r110, %r109, %r109, 31;
	setp.gt.u32 	%p18, %r110, 429496729;
	@%p18 bra 	$L__BB3_31;
	add.s64 	%rd132, %rd23, %rd14;
	add.s64 	%rd133, %rd132, %rd13;
	xor.b64  	%rd134, %rd133, 25303508018;
	mad.lo.s64 	%rd135, %rd134, 25214903917, 11;
	shr.u64 	%rd136, %rd135, 17;
	cvt.u32.u64 	%r111, %rd136;
	and.b32  	%r112, %r111, 2147483647;
	mul.lo.s32 	%r113, %r112, -858993459;
	shf.l.wrap.b32 	%r114, %r113, %r113, 31;
	setp.gt.u32 	%p19, %r114, 429496729;
	@%p19 bra 	$L__BB3_31;
	add.s64 	%rd137, %rd23, %rd16;
	add.s64 	%rd138, %rd137, %rd15;
	xor.b64  	%rd139, %rd138, 25303508018;
	mad.lo.s64 	%rd140, %rd139, 25214903917, 11;
	shr.u64 	%rd141, %rd140, 17;
	cvt.u32.u64 	%r115, %rd141;
	and.b32  	%r116, %r115, 2147483647;
	mul.lo.s32 	%r117, %r116, -858993459;
	shf.l.wrap.b32 	%r118, %r117, %r117, 31;
	setp.gt.u32 	%p20, %r118, 429496729;
	@%p20 bra 	$L__BB3_31;
	add.s64 	%rd142, %rd23, %rd18;
	add.s64 	%rd143, %rd142, %rd17;
	xor.b64  	%rd144, %rd143, 25303508018;
	mad.lo.s64 	%rd145, %rd144, 25214903917, 11;
	shr.u64 	%rd146, %rd145, 17;
	cvt.u32.u64 	%r119, %rd146;
	and.b32  	%r120, %r119, 2147483647;
	mul.lo.s32 	%r121, %r120, -858993459;
	shf.l.wrap.b32 	%r122, %r121, %r121, 31;
	setp.gt.u32 	%p21, %r122, 429496729;
	@%p21 bra 	$L__BB3_31;
	add.s64 	%rd147, %rd23, %rd20;
	add.s64 	%rd148, %rd147, %rd19;
	xor.b64  	%rd149, %rd148, 25303508018;
	mad.lo.s64 	%rd150, %rd149, 25214903917, 11;
	shr.u64 	%rd151, %rd150, 17;
	cvt.u32.u64 	%r123, %rd151;
	and.b32  	%r124, %r123, 2147483647;
	mul.lo.s32 	%r125, %r124, -858993459;
	shf.l.wrap.b32 	%r126, %r125, %r125, 31;
	setp.gt.u32 	%p22, %r126, 429496729;
	@%p22 bra 	$L__BB3_31;
	add.s32 	%r127, %r5, 4;
	mul.lo.s32 	%r128, %r127, %r127;
	add.s32 	%r129, %r1, 1558844;
	mul.wide.u32 	%rd152, %r128, 4392871;
	cvt.s64.s32 	%rd153, %r129;
	add.s64 	%rd154, %rd9, %rd153;
	add.s64 	%rd24, %rd154, %rd152;
	add.s64 	%rd155, %rd24, %rd12;
	add.s64 	%rd156, %rd155, %rd11;
	xor.b64  	%rd157, %rd156, 25303508018;
	mad.lo.s64 	%rd158, %rd157, 25214903917, 11;
	shr.u64 	%rd159, %rd158, 17;
	cvt.u32.u64 	%r130, %rd159;
	and.b32  	%r131, %r130, 2147483647;
	mul.lo.s32 	%r132, %r131, -858993459;
	shf.l.wrap.b32 	%r133, %r132, %r132, 31;
	setp.gt.u32 	%p23, %r133, 429496729;
	@%p23 bra 	$L__BB3_31;
	add.s64 	%rd160, %rd24, %rd14;
	add.s64 	%rd161, %rd160, %rd13;
	xor.b64  	%rd162, %rd161, 25303508018;
	mad.lo.s64 	%rd163, %rd162, 25214903917, 11;
	shr.u64 	%rd164, %rd163, 17;
	cvt.u32.u64 	%r134, %rd164;
	and.b32  	%r135, %r134, 2147483647;
	mul.lo.s32 	%r136, %r135, -858993459;
	shf.l.wrap.b32 	%r137, %r136, %r136, 31;
	setp.gt.u32 	%p24, %r137, 429496729;
	@%p24 bra 	$L__BB3_31;
	add.s64 	%rd165, %rd24, %rd16;
	add.s64 	%rd166, %rd165, %rd15;
	xor.b64  	%rd167, %rd166, 25303508018;
	mad.lo.s64 	%rd168, %rd167, 25214903917, 11;
	shr.u64 	%rd169, %rd168, 17;
	cvt.u32.u64 	%r138, %rd169;
	and.b32  	%r139, %r138, 2147483647;
	mul.lo.s32 	%r140, %r139, -858993459;
	shf.l.wrap.b32 	%r141, %r140, %r140, 31;
	setp.gt.u32 	%p25, %r141, 429496729;
	@%p25 bra 	$L__BB3_31;
	add.s64 	%rd170, %rd24, %rd18;
	add.s64 	%rd171, %rd170, %rd17;
	xor.b64  	%rd172, %rd171, 25303508018;
	mad.lo.s64 	%rd173, %rd172, 25214903917, 11;
	shr.u64 	%rd174, %rd173, 17;
	cvt.u32.u64 	%r142, %rd174;
	and.b32  	%r143, %r142, 2147483647;
	mul.lo.s32 	%r144, %r143, -858993459;
	shf.l.wrap.b32 	%r145, %r144, %r144, 31;
	setp.gt.u32 	%p26, %r145, 429496729;
	@%p26 bra 	$L__BB3_31;
	add.s64 	%rd175, %rd24, %rd20;
	add.s64 	%rd176, %rd175, %rd19;
	xor.b64  	%rd177, %rd176, 25303508018;
	mad.lo.s64 	%rd178, %rd177, 25214903917, 11;
	shr.u64 	%rd179, %rd178, 17;
	cvt.u32.u64 	%r146, %rd179;
	and.b32  	%r147, %r146, 2147483647;
	mul.lo.s32 	%r148, %r147, -858993459;
	shf.l.wrap.b32 	%r149, %r148, %r148, 31;
	setp.gt.u32 	%p27, %r149, 429496729;
	@%p27 bra 	$L__BB3_31;
	ld.param.u64 	%rd185, [_Z23generateSeedsWithStridePKmjmmiiPmPjjm_param_7];
	cvta.to.global.u64 	%rd180, %rd185;
	atom.global.add.u32 	%r3, [%rd180], 1;
	setp.ge.u32 	%p28, %r3, %r6;
	@%p28 bra 	$L__BB3_31;
	ld.param.u64 	%rd184, [_Z23generateSeedsWithStridePKmjmmiiPmPjjm_param_6];
	cvta.to.global.u64 	%rd181, %rd184;
	mul.wide.u32 	%rd182, %r3, 8;
	add.s64 	%rd183, %rd181, %rd182;
	st.global.u64 	[%rd183], %rd9;
$L__BB3_31:
	ret;

}
	// .globl	_Z25enumerateUpperBitsBatchedPKmjiiPKlPmPjjmm
.visible .entry _Z25enumerateUpperBitsBatchedPKmjiiPKlPmPjjmm(
	.param .u64 .ptr .align 1 _Z25enumerateUpperBitsBatchedPKmjiiPKlPmPjjmm_param_0,
	.param .u32 _Z25enumerateUpperBitsBatchedPKmjiiPKlPmPjjmm_param_1,
	.param .u32 _Z25enumerateUpperBitsBatchedPKmjiiPKlPmPjjmm_param_2,
	.param .u32 _Z25enumerateUpperBitsBatchedPKmjiiPKlPmPjjmm_param_3,
	.param .u64 .ptr .align 1 _Z25enumerateUpperBitsBatchedPKmjiiPKlPmPjjmm_param_4,
	.param .u64 .ptr .align 1 _Z25enumerateUpperBitsBatchedPKmjiiPKlPmPjjmm_param_5,
	.param .u64 .ptr .align 1 _Z25enumerateUpperBitsBatchedPKmjiiPKlPmPjjmm_param_6,
	.param .u32 _Z25enumerateUpperBitsBatchedPKmjiiPKlPmPjjmm_param_7,
	.param .u64 _Z25enumerateUpperBitsBatchedPKmjiiPKlPmPjjmm_param_8,
	.param .u64 _Z25enumerateUpperBitsBatchedPKmjiiPKlPmPjjmm_param_9
)
{
	.reg .pred 	%p<29>;
	.reg .b32 	%r<147>;
	.reg .b64 	%rd<178>;

	ld.param.u64 	%rd19, [_Z25enumerateUpperBitsBatchedPKmjiiPKlPmPjjmm_param_0];
	ld.param.u32 	%r8, [_Z25enumerateUpperBitsBatchedPKmjiiPKlPmPjjmm_param_1];
	ld.param.u32 	%r5, [_Z25enumerateUpperBitsBatchedPKmjiiPKlPmPjjmm_param_2];
	ld.param.u32 	%r6, [_Z25enumerateUpperBitsBatchedPKmjiiPKlPmPjjmm_param_3];
	ld.param.u32 	%r7, [_Z25enumerateUpperBitsBatchedPKmjiiPKlPmPjjmm_param_7];
	ld.param.u64 	%rd22, [_Z25enumerateUpperBitsBatchedPKmjiiPKlPmPjjmm_param_8];
	ld.param.u64 	%rd23, [_Z25enumerateUpperBitsBatchedPKmjiiPKlPmPjjmm_param_9];
	mov.u32 	%r1, %ctaid.y;
	setp.ge.u32 	%p1, %r1, %r8;
	@%p1 bra 	$L__BB4_29;
	cvta.to.global.u64 	%rd24, %rd19;
	mul.wide.u32 	%rd25, %r1, 8;
	add.s64 	%rd1, %rd24, %rd25;
	mov.u32 	%r9, %ctaid.x;
	mov.u32 	%r10, %ntid.x;
	mul.wide.u32 	%rd26, %r9, %r10;
	mov.u32 	%r11, %tid.x;
	cvt.u64.u32 	%rd27, %r11;
	add.s64 	%rd28, %rd26, %rd27;
	add.s64 	%rd2, %rd28, %rd22;
	add.s64 	%rd29, %rd23, %rd22;
	setp.ge.u64 	%p2, %rd2, %rd29;
	@%p2 bra 	$L__BB4_29;
	ld.global.nc.u64 	%rd30, [%rd1];
	shl.b64 	%rd31, %rd2, 24;
	or.b64  	%rd3, %rd30, %rd31;
	mul.lo.s32 	%r12, %r6, %r6;
	mul.lo.s32 	%r2, %r6, 389711;
	mul.wide.u32 	%rd32, %r12, 4392871;
	cvt.s64.s32 	%rd33, %r2;
	add.s64 	%rd34, %rd3, %rd33;
	add.s64 	%rd4, %rd34, %rd32;
	mul.lo.s32 	%r3, %r5, 4987142;
	mul.lo.s32 	%r13, %r3, %r5;
	mul.lo.s32 	%r14, %r5, 5947611;
	cvt.u64.u32 	%rd5, %r13;
	cvt.s64.s32 	%rd6, %r14;
	add.s64 	%rd35, %rd4, %rd6;
	add.s64 	%rd36, %rd35, %rd5;
	xor.b64  	%rd37, %rd36, 25303508018;
	mad.lo.s64 	%rd38, %rd37, 25214903917, 11;
	shr.u64 	%rd39, %rd38, 17;
	cvt.u32.u64 	%r15, %rd39;
	and.b32  	%r16, %r15, 2147483647;
	mul.lo.s32 	%r17, %r16, -858993459;
	shf.l.wrap.b32 	%r18, %r17, %r17, 31;
	setp.gt.u32 	%p3, %r18, 429496729;
	@%p3 bra 	$L__BB4_29;
	cvt.u32.u64 	%r19, %rd6;
	add.s32 	%r20, %r3, 4987142;
	mad.lo.s32 	%r21, %r20, %r5, %r20;
	add.s32 	%r22, %r19, 5947611;
	cvt.u64.u32 	%rd7, %r21;
	cvt.s64.s32 	%rd8, %r22;
	add.s64 	%rd40, %rd4, %rd8;
	add.s64 	%rd41, %rd40, %rd7;
	xor.b64  	%rd42, %rd41, 25303508018;
	mad.lo.s64 	%rd43, %rd42, 25214903917, 11;
	shr.u64 	%rd44, %rd43, 17;
	cvt.u32.u64 	%r23, %rd44;
	and.b32  	%r24, %r23, 2147483647;
	mul.lo.s32 	%r25, %r24, -858993459;
	shf.l.wrap.b32 	%r26, %r25, %r25, 31;
	setp.gt.u32 	%p4, %r26, 429496729;
	@%p4 bra 	$L__BB4_29;
	add.s32 	%r28, %r5, 2;
	add.s32 	%r29, %r3, 9974284;
	mul.lo.s32 	%r30, %r29, %r28;
	add.s32 	%r31, %r19, 11895222;
	cvt.u64.u32 	%rd9, %r30;
	cvt.s64.s32 	%rd10, %r31;
	add.s64 	%rd45, %rd4, %rd10;
	add.s64 	%rd46, %rd45, %rd9;
	xor.b64  	%rd47, %rd46, 25303508018;
	mad.lo.s64 	%rd48, %rd47, 25214903917, 11;
	shr.u64 	%rd49, %rd48, 17;
	cvt.u32.u64 	%r32, %rd49;
	and.b32  	%r33, %r32, 2147483647;
	mul.lo.s32 	%r34, %r33, -858993459;
	shf.l.wrap.b32 	%r35, %r34, %r34, 31;
	setp.gt.u32 	%p5, %r35, 429496729;
	@%p5 bra 	$L__BB4_29;
	add.s32 	%r37, %r5, 3;
	add.s32 	%r38, %r3, 14961426;
	mul.lo.s32 	%r39, %r38, %r37;
	add.s32 	%r40, %r19, 17842833;
	cvt.u64.u32 	%rd11, %r39;
	cvt.s64.s32 	%rd12, %r40;
	add.s64 	%rd50, %rd4, %rd12;
	add.s64 	%rd51, %rd50, %rd11;
	xor.b64  	%rd52, %rd51, 25303508018;
	mad.lo.s64 	%rd53, %rd52, 25214903917, 11;
	shr.u64 	%rd54, %rd53, 17;
	cvt.u32.u64 	%r41, %rd54;
	and.b32  	%r42, %r41, 2147483647;
	mul.lo.s32 	%r43, %r42, -858993459;
	shf.l.wrap.b32 	%r44, %r43, %r43, 31;
	setp.gt.u32 	%p6, %r44, 429496729;
	@%p6 bra 	$L__BB4_29;
	add.s32 	%r46, %r5, 4;
	add.s32 	%r47, %r3, 19948568;
	mul.lo.s32 	%r48, %r47, %r46;
	add.s32 	%r49, %r19, 23790444;
	cvt.u64.u32 	%rd13, %r48;
	cvt.s64.s32 	%rd14, %r49;
	add.s64 	%rd55, %rd4, %rd14;
	add.s64 	%rd56, %rd55, %rd13;
	xor.b64  	%rd57, %rd56, 25303508018;
	mad.lo.s64 	%rd58, %rd57, 25214903917, 11;
	shr.u64 	%rd59, %rd58, 17;
	cvt.u32.u64 	%r50, %rd59;
	and.b32  	%r51, %r50, 2147483647;
	mul.lo.s32 	%r52, %r51, -858993459;
	shf.l.wrap.b32 	%r53, %r52, %r52, 31;
	setp.gt.u32 	%p7, %r53, 429496729;
	@%p7 bra 	$L__BB4_29;
	mad.lo.s32 	%r54, %r6, %r6, %r6;
	add.s32 	%r55, %r6, %r54;
	add.s32 	%r56, %r55, 1;
	add.s32 	%r57, %r2, 389711;
	mul.wide.u32 	%rd60, %r56, 4392871;
	cvt.s64.s32 	%rd61, %r57;
	add.s64 	%rd62, %rd3, %rd61;
	add.s64 	%rd15, %rd62, %rd60;
	add.s64 	%rd63, %rd15, %rd6;
	add.s64 	%rd64, %rd63, %rd5;
	xor.b64  	%rd65, %rd64, 25303508018;
	mad.lo.s64 	%rd66, %rd65, 25214903917, 11;
	shr.u64 	%rd67, %rd66, 17;
	cvt.u32.u64 	%r58, %rd67;
	and.b32  	%r59, %r58, 2147483647;
	mul.lo.s32 	%r60, %r59, -858993459;
	shf.l.wrap.b32 	%r61, %r60, %r60, 31;
	setp.gt.u32 	%p8, %r61, 429496729;
	@%p8 bra 	$L__BB4_29;
	add.s64 	%rd68, %rd15, %rd8;
	add.s64 	%rd69, %rd68, %rd7;
	xor.b64  	%rd70, %rd69, 25303508018;
	mad.lo.s64 	%rd71, %rd70, 25214903917, 11;
	shr.u64 	%rd72, %rd71, 17;
	cvt.u32.u64 	%r62, %rd72;
	and.b32  	%r63, %r62, 2147483647;
	mul.lo.s32 	%r64, %r63, -858993459;
	shf.l.wrap.b32 	%r65, %r64, %r64, 31;
	setp.gt.u32 	%p9, %r65, 429496729;
	@%p9 bra 	$L__BB4_29;
	add.s64 	%rd73, %rd15, %rd10;
	add.s64 	%rd74, %rd73, %rd9;
	xor.b64  	%rd75, %rd74, 25303508018;
	mad.lo.s64 	%rd76, %rd75, 25214903917, 11;
	shr.u64 	%rd77, %rd76, 17;
	cvt.u32.u64 	%r66, %rd77;
	and.b32  	%r67, %r66, 2147483647;
	mul.lo.s32 	%r68, %r67, -858993459;
	shf.l.wrap.b32 	%r69, %r68, %r68, 31;
	setp.gt.u32 	%p10, %r69, 429496729;
	@%p10 bra 	$L__BB4_29;
	add.s64 	%rd78, %rd15, %rd12;
	add.s64 	%rd79, %rd78, %rd11;
	xor.b64  	%rd80, %rd79, 25303508018;
	mad.lo.s64 	%rd81, %rd80, 25214903917, 11;
	shr.u64 	%rd82, %rd81, 17;
	cvt.u32.u64 	%r70, %rd82;
	and.b32  	%r71, %r70, 2147483647;
	mul.lo.s32 	%r72, %r71, -858993459;
	shf.l.wrap.b32 	%r73, %r72, %r72, 31;
	setp.gt.u32 	%p11, %r73, 429496729;
	@%p11 bra 	$L__BB4_29;
	add.s64 	%rd83, %rd15, %rd14;
	add.s64 	%rd84, %rd83, %rd13;
	xor.b64  	%rd85, %rd84, 25303508018;
	mad.lo.s64 	%rd86, %rd85, 25214903917, 11;
	shr.u64 	%rd87, %rd86, 17;
	cvt.u32.u64 	%r74, %rd87;
	and.b32  	%r75, %r74, 2147483647;
	mul.lo.s32 	%r76, %r75, -858993459;
	shf.l.wrap.b32 	%r77, %r76, %r76, 31;
	setp.gt.u32 	%p12, %r77, 429496729;
	@%p12 bra 	$L__BB4_29;
	add.s32 	%r78, %r6, 2;
	mul.lo.s32 	%r79, %r78, %r78;
	add.s32 	%r80, %r2, 779422;
	mul.wide.u32 	%rd88, %r79, 4392871;
	cvt.s64.s32 	%rd89, %r80;
	add.s64 	%rd90, %rd3, %rd89;
	add.s64 	%rd16, %rd90, %rd88;
	add.s64 	%rd91, %rd16, %rd6;
	add.s64 	%rd92, %rd91, %rd5;
	xor.b64  	%rd93, %rd92, 25303508018;
	mad.lo.s64 	%rd94, %rd93, 25214903917, 11;
	shr.u64 	%rd95, %rd94, 17;
	cvt.u32.u64 	%r81, %rd95;
	and.b32  	%r82, %r81, 2147483647;
	mul.lo.s32 	%r83, %r82, -858993459;
	shf.l.wrap.b32 	%r84, %r83, %r83, 31;
	setp.gt.u32 	%p13, %r84, 429496729;
	@%p13 bra 	$L__BB4_29;
	add.s64 	%rd96, %rd16, %rd8;
	add.s64 	%rd97, %rd96, %rd7;
	xor.b64  	%rd98, %rd97, 25303508018;
	mad.lo.s64 	%rd99, %rd98, 25214903917, 11;
	shr.u64 	%rd100, %rd99, 17;
	cvt.u32.u64 	%r85, %rd100;
	and.b32  	%r86, %r85, 2147483647;
	mul.lo.s32 	%r87, %r86, -858993459;
	shf.l.wrap.b32 	%r88, %r87, %r87, 31;
	setp.gt.u32 	%p14, %r88, 429496729;
	@%p14 bra 	$L__BB4_29;
	add.s64 	%rd101, %rd16, %rd10;
	add.s64 	%rd102, %rd101, %rd9;
	xor.b64  	%rd103, %rd102, 25303508018;
	mad.lo.s64 	%rd104, %rd103, 25214903917, 11;
	shr.u64 	%rd105, %rd104, 17;
	cvt.u32.u64 	%r89, %rd105;
	and.b32  	%r90, %r89, 2147483647;
	mul.lo.s32 	%r91, %r90, -858993459;
	shf.l.wrap.b32 	%r92, %r91, %r91, 31;
	setp.gt.u32 	%p15, %r92, 429496729;
	@%p15 bra 	$L__BB4_29;
	add.s64 	%rd106, %rd16, %rd12;
	add.s64 	%rd107, %rd106, %rd11;
	xor.b64  	%rd108, %rd107, 25303508018;
	mad.lo.s64 	%rd109, %rd108, 25214903917, 11;
	shr.u64 	%rd110, %rd109, 17;
	cvt.u32.u64 	%r93, %rd110;
	and.b32  	%r94, %r93, 2147483647;
	mul.lo.s32 	%r95, %r94, -858993459;
	shf.l.wrap.b32 	%r96, %r95, %r95, 31;
	setp.gt.u32 	%p16, %r96, 429496729;
	@%p16 bra 	$L__BB4_29;
	add.s64 	%rd111, %rd16, %rd14;
	add.s64 	%rd112, %rd111, %rd13;
	xor.b64  	%rd113, %rd112, 25303508018;
	mad.lo.s64 	%rd114, %rd113, 25214903917, 11;
	shr.u64 	%rd115, %rd114, 17;
	cvt.u32.u64 	%r97, %rd115;
	and.b32  	%r98, %r97, 2147483647;
	mul.lo.s32 	%r99, %r98, -858993459;
	shf.l.wrap.b32 	%r100, %r99, %r99, 31;
	setp.gt.u32 	%p17, %r100, 429496729;
	@%p17 bra 	$L__BB4_29;
	add.s32 	%r101, %r6, 3;
	mul.lo.s32 	%r102, %r101, %r101;
	add.s32 	%r103, %r2, 1169133;
	mul.wide.u32 	%rd116, %r102, 4392871;
	cvt.s64.s32 	%rd117, %r103;
	add.s64 	%rd118, %rd3, %rd117;
	add.s64 	%rd17, %rd118, %rd116;
	add.s64 	%rd119, %rd17, %rd6;
	add.s64 	%rd120, %rd119, %rd5;
	xor.b64  	%rd121, %rd120, 25303508018;
	mad.lo.s64 	%rd122, %rd121, 25214903917, 11;
	shr.u64 	%rd123, %rd122, 17;
	cvt.u32.u64 	%r104, %rd123;
	and.b32  	%r105, %r104, 2147483647;
	mul.lo.s32 	%r106, %r105, -858993459;
	shf.l.wrap.b32 	%r107, %r106, %r106, 31;
	setp.gt.u32 	%p18, %r107, 429496729;
	@%p18 bra 	$L__BB4_29;
	add.s64 	%rd124, %rd17, %rd8;
	add.s64 	%rd125, %rd124, %rd7;
	xor.b64  	%rd126, %rd125, 25303508018;
	mad.lo.s64 	%rd127, %rd126, 25214903917, 11;
	shr.u64 	%rd128, %rd127, 17;
	cvt.u32.u64 	%r108, %rd128;
	and.b32  	%r109, %r108, 2147483647;
	mul.lo.s32 	%r110, %r109, -858993459;
	shf.l.wrap.b32 	%r111, %r110, %r110, 31;
	setp.gt.u32 	%p19, %r111, 429496729;
	@%p19 bra 	$L__BB4_29;
	add.s64 	%rd129, %rd17, %rd10;
	add.s64 	%rd130, %rd129, %rd9;
	xor.b64  	%rd131, %rd130, 25303508018;
	mad.lo.s64 	%rd132, %rd131, 25214903917, 11;
	shr.u64 	%rd133, %rd132, 17;
	cvt.u32.u64 	%r112, %rd133;
	and.b32  	%r113, %r112, 2147483647;
	mul.lo.s32 	%r114, %r113, -858993459;
	shf.l.wrap.b32 	%r115, %r114, %r114, 31;
	setp.gt.u32 	%p20, %r115, 429496729;
	@%p20 bra 	$L__BB4_29;
	add.s64 	%rd134, %rd17, %rd12;
	add.s64 	%rd135, %rd134, %rd11;
	xor.b64  	%rd136, %rd135, 25303508018;
	mad.lo.s64 	%rd137, %rd136, 25214903917, 11;
	shr.u64 	%rd138, %rd137, 17;
	cvt.u32.u64 	%r116, %rd138;
	and.b32  	%r117, %r116, 2147483647;
	mul.lo.s32 	%r118, %r117, -858993459;
	shf.l.wrap.b32 	%r119, %r118, %r118, 31;
	setp.gt.u32 	%p21, %r119, 429496729;
	@%p21 bra 	$L__BB4_29;
	add.s64 	%rd139, %rd17, %rd14;
	add.s64 	%rd140, %rd139, %rd13;
	xor.b64  	%rd141, %rd140, 25303508018;
	mad.lo.s64 	%rd142, %rd141, 25214903917, 11;
	shr.u64 	%rd143, %rd142, 17;
	cvt.u32.u64 	%r120, %rd143;
	and.b32  	%r121, %r120, 2147483647;
	mul.lo.s32 	%r122, %r121, -858993459;
	shf.l.wrap.b32 	%r123, %r122, %r122, 31;
	setp.gt.u32 	%p22, %r123, 429496729;
	@%p22 bra 	$L__BB4_29;
	add.s32 	%r124, %r6, 4;
	mul.lo.s32 	%r125, %r124, %r124;
	add.s32 	%r126, %r2, 1558844;
	mul.wide.u32 	%rd144, %r125, 4392871;
	cvt.s64.s32 	%rd145, %r126;
	add.s64 	%rd146, %rd3, %rd145;
	add.s64 	%rd18, %rd146, %rd144;
	add.s64 	%rd147, %rd18, %rd6;
	add.s64 	%rd148, %rd147, %rd5;
	xor.b64  	%rd149, %rd148, 25303508018;
	mad.lo.s64 	%rd150, %rd149, 25214903917, 11;
	shr.u64 	%rd151, %rd150, 17;
	cvt.u32.u64 	%r127, %rd151;
	and.b32  	%r128, %r127, 2147483647;
	mul.lo.s32 	%r129, %r128, -858993459;
	shf.l.wrap.b32 	%r130, %r129, %r129, 31;
	setp.gt.u32 	%p23, %r130, 429496729;
	@%p23 bra 	$L__BB4_29;
	add.s64 	%rd152, %rd18, %rd8;
	add.s64 	%rd153, %rd152, %rd7;
	xor.b64  	%rd154, %rd153, 25303508018;
	mad.lo.s64 	%rd155, %rd154, 25214903917, 11;
	shr.u64 	%rd156, %rd155, 17;
	cvt.u32.u64 	%r131, %rd156;
	and.b32  	%r132, %r131, 2147483647;
	mul.lo.s32 	%r133, %r132, -858993459;
	shf.l.wrap.b32 	%r134, %r133, %r133, 31;
	setp.gt.u32 	%p24, %r134, 429496729;
	@%p24 bra 	$L__BB4_29;
	add.s64 	%rd157, %rd18, %rd10;
	add.s64 	%rd158, %rd157, %rd9;
	xor.b64  	%rd159, %rd158, 25303508018;
	mad.lo.s64 	%rd160, %rd159, 25214903917, 11;
	shr.u64 	%rd161, %rd160, 17;
	cvt.u32.u64 	%r135, %rd161;
	and.b32  	%r136, %r135, 2147483647;
	mul.lo.s32 	%r137, %r136, -858993459;
	shf.l.wrap.b32 	%r138, %r137, %r137, 31;
	setp.gt.u32 	%p25, %r138, 429496729;
	@%p25 bra 	$L__BB4_29;
	add.s64 	%rd162, %rd18, %rd12;
	add.s64 	%rd163, %rd162, %rd11;
	xor.b64  	%rd164, %rd163, 25303508018;
	mad.lo.s64 	%rd165, %rd164, 25214903917, 11;
	shr.u64 	%rd166, %rd165, 17;
	cvt.u32.u64 	%r139, %rd166;
	and.b32  	%r140, %r139, 2147483647;
	mul.lo.s32 	%r141, %r140, -858993459;
	shf.l.wrap.b32 	%r142, %r141, %r141, 31;
	setp.gt.u32 	%p26, %r142, 429496729;
	@%p26 bra 	$L__BB4_29;
	add.s64 	%rd167, %rd18, %rd14;
	add.s64 	%rd168, %rd167, %rd13;
	xor.b64  	%rd169, %rd168, 25303508018;
	mad.lo.s64 	%rd170, %rd169, 25214903917, 11;
	shr.u64 	%rd171, %rd170, 17;
	cvt.u32.u64 	%r143, %rd171;
	and.b32  	%r144, %r143, 2147483647;
	mul.lo.s32 	%r145, %r144, -858993459;
	shf.l.wrap.b32 	%r146, %r145, %r145, 31;
	setp.gt.u32 	%p27, %r146, 429496729;
	@%p27 bra 	$L__BB4_29;
	ld.param.u64 	%rd177, [_Z25enumerateUpperBitsBatchedPKmjiiPKlPmPjjmm_param_6];
	cvta.to.global.u64 	%rd172, %rd177;
	atom.global.add.u32 	%r4, [%rd172], 1;
	setp.ge.u32 	%p28, %r4, %r7;
	@%p28 bra 	$L__BB4_29;
	ld.param.u64 	%rd176, [_Z25enumerateUpperBitsBatchedPKmjiiPKlPmPjjmm_param_5];
	cvta.to.global.u64 	%rd173, %rd176;
	mul.wide.u32 	%rd174, %r4, 8;
	add.s64 	%rd175, %rd173, %rd174;
	st.global.u64 	[%rd175], %rd3;
$L__BB4_29:
	ret;

}
	// .globl	_Z17findKOffsetKernelPKmjiiPmPj
.visible .entry _Z17findKOffsetKernelPKmjiiPmPj(
	.param .u64 .ptr .align 1 _Z17findKOffsetKernelPKmjiiPmPj_param_0,
	.param .u32 _Z17findKOffsetKernelPKmjiiPmPj_param_1,
	.param .u32 _Z17findKOffsetKernelPKmjiiPmPj_param_2,
	.param .u32 _Z17findKOffsetKernelPKmjiiPmPj_param_3,
	.param .u64 .ptr .align 1 _Z17findKOffsetKernelPKmjiiPmPj_param_4,
	.param .u64 .ptr .align 1 _Z17findKOffsetKernelPKmjiiPmPj_param_5
)
{
	.reg .pred 	%p<27>;
	.reg .b32 	%r<163>;
	.reg .b64 	%rd<185>;

	ld.param.u64 	%rd19, [_Z17findKOffsetKernelPKmjiiPmPj_param_0];
	ld.param.u32 	%r5, [_Z17findKOffsetKernelPKmjiiPmPj_param_1];
	mov.u32 	%r6, %ctaid.x;
	mov.u32 	%r7, %ntid.x;
	mul.wide.u32 	%rd22, %r6, %r7;
	mov.u32 	%r8, %tid.x;
	cvt.u64.u32 	%rd23, %r8;
	add.s64 	%rd1, %rd22, %rd23;
	mul.wide.u32 	%rd24, %r5, 131072;
	setp.ge.u64 	%p1, %rd1, %rd24;
	@%p1 bra 	$L__BB5_27;
	ld.param.u32 	%r158, [_Z17findKOffsetKernelPKmjiiPmPj_param_3];
	ld.param.u32 	%r152, [_Z17findKOffsetKernelPKmjiiPmPj_param_2];
	cvta.to.global.u64 	%rd25, %rd19;
	shr.u64 	%rd2, %rd1, 17;
	and.b64  	%rd3, %rd1, 131071;
	shl.b64 	%rd26, %rd2, 3;
	add.s64 	%rd27, %rd25, %rd26;
	ld.global.nc.u64 	%rd28, [%rd27];
	shl.b64 	%rd29, %rd1, 24;
	and.b64  	%rd30, %rd29, 2199006478336;
	or.b64  	%rd4, %rd28, %rd30;
	mul.lo.s32 	%r9, %r158, %r158;
	mul.lo.s32 	%r1, %r158, 389711;
	mul.wide.u32 	%rd31, %r9, 4392871;
	cvt.s64.s32 	%rd32, %r1;
	add.s64 	%rd33, %rd4, %rd32;
	add.s64 	%rd5, %rd33, %rd31;
	mul.lo.s32 	%r2, %r152, 4987142;
	mul.lo.s32 	%r10, %r2, %r152;
	mul.lo.s32 	%r11, %r152, 5947611;
	cvt.u64.u32 	%rd6, %r10;
	cvt.s64.s32 	%rd7, %r11;
	add.s64 	%rd34, %rd5, %rd7;
	add.s64 	%rd35, %rd34, %rd6;
	xor.b64  	%rd36, %rd35, 25303508018;
	mad.lo.s64 	%rd37, %rd36, 25214903917, 11;
	shr.u64 	%rd38, %rd37, 17;
	cvt.u32.u64 	%r12, %rd38;
	and.b32  	%r13, %r12, 2147483647;
	mul.lo.s32 	%r14, %r13, -858993459;
	shf.l.wrap.b32 	%r15, %r14, %r14, 31;
	setp.gt.u32 	%p2, %r15, 429496729;
	@%p2 bra 	$L__BB5_27;
	ld.param.u32 	%r153, [_Z17findKOffsetKernelPKmjiiPmPj_param_2];
	cvt.u32.u64 	%r16, %rd7;
	add.s32 	%r17, %r2, 4987142;
	mad.lo.s32 	%r18, %r17, %r153, %r17;
	add.s32 	%r19, %r16, 5947611;
	cvt.u64.u32 	%rd8, %r18;
	cvt.s64.s32 	%rd9, %r19;
	add.s64 	%rd39, %rd5, %rd9;
	add.s64 	%rd40, %rd39, %rd8;
	xor.b64  	%rd41, %rd40, 25303508018;
	mad.lo.s64 	%rd42, %rd41, 25214903917, 11;
	shr.u64 	%rd43, %rd42, 17;
	cvt.u32.u64 	%r20, %rd43;
	and.b32  	%r21, %r20, 2147483647;
	mul.lo.s32 	%r22, %r21, -858993459;
	shf.l.wrap.b32 	%r23, %r22, %r22, 31;
	setp.gt.u32 	%p3, %r23, 429496729;
	@%p3 bra 	$L__BB5_27;
	ld.param.u32 	%r154, [_Z17findKOffsetKernelPKmjiiPmPj_param_2];
	add.s32 	%r25, %r154, 2;
	add.s32 	%r26, %r2, 9974284;
	mul.lo.s32 	%r27, %r26, %r25;
	add.s32 	%r28, %r16, 11895222;
	cvt.u64.u32 	%rd10, %r27;
	cvt.s64.s32 	%rd44, %r28;
	add.s64 	%rd45, %rd5, %rd44;
	add.s64 	%rd46, %rd45, %rd10;
	xor.b64  	%rd47, %rd46, 25303508018;
	mad.lo.s64 	%rd48, %rd47, 25214903917, 11;
	shr.u64 	%rd49, %rd48, 17;
	cvt.u32.u64 	%r29, %rd49;
	and.b32  	%r30, %r29, 2147483647;
	mul.lo.s32 	%r31, %r30, -858993459;
	shf.l.wrap.b32 	%r32, %r31, %r31, 31;
	setp.gt.u32 	%p4, %r32, 429496729;
	@%p4 bra 	$L__BB5_27;
	ld.param.u32 	%r155, [_Z17findKOffsetKernelPKmjiiPmPj_param_2];
	add.s32 	%r34, %r155, 3;
	add.s32 	%r35, %r2, 14961426;
	mul.lo.s32 	%r36, %r35, %r34;
	add.s32 	%r37, %r16, 17842833;
	cvt.u64.u32 	%rd11, %r36;
	cvt.s64.s32 	%rd12, %r37;
	add.s64 	%rd50, %rd5, %rd12;
	add.s64 	%rd51, %rd50, %rd11;
	xor.b64  	%rd52, %rd51, 25303508018;
	mad.lo.s64 	%rd53, %rd52, 25214903917, 11;
	shr.u64 	%rd54, %rd53, 17;
	cvt.u32.u64 	%r38, %rd54;
	and.b32  	%r39, %r38, 2147483647;
	mul.lo.s32 	%r40, %r39, -858993459;
	shf.l.wrap.b32 	%r41, %r40, %r40, 31;
	setp.gt.u32 	%p5, %r41, 429496729;
	@%p5 bra 	$L__BB5_27;
	ld.param.u32 	%r156, [_Z17findKOffsetKernelPKmjiiPmPj_param_2];
	add.s32 	%r43, %r156, 4;
	add.s32 	%r44, %r2, 19948568;
	mul.lo.s32 	%r45, %r44, %r43;
	add.s32 	%r46, %r16, 23790444;
	cvt.u64.u32 	%rd13, %r45;
	cvt.s64.s32 	%rd14, %r46;
	add.s64 	%rd55, %rd5, %rd14;
	add.s64 	%rd56, %rd55, %rd13;
	xor.b64  	%rd57, %rd56, 25303508018;
	mad.lo.s64 	%rd58, %rd57, 25214903917, 11;
	shr.u64 	%rd59, %rd58, 17;
	cvt.u32.u64 	%r47, %rd59;
	and.b32  	%r48, %r47, 2147483647;
	mul.lo.s32 	%r49, %r48, -858993459;
	shf.l.wrap.b32 	%r50, %r49, %r49, 31;
	setp.gt.u32 	%p6, %r50, 429496729;
	@%p6 bra 	$L__BB5_27;
	ld.param.u32 	%r159, [_Z17findKOffsetKernelPKmjiiPmPj_param_3];
	mad.lo.s32 	%r51, %r159, %r159, %r159;
	add.s32 	%r52, %r159, %r51;
	add.s32 	%r53, %r52, 1;
	add.s32 	%r54, %r1, 389711;
	mul.wide.u32 	%rd60, %r53, 4392871;
	cvt.s64.s32 	%rd61, %r54;
	add.s64 	%rd62, %rd4, %rd61;
	add.s64 	%rd15, %rd62, %rd60;
	add.s64 	%rd63, %rd15, %rd7;
	add.s64 	%rd64, %rd63, %rd6;
	xor.b64  	%rd65, %rd64, 25303508018;
	mad.lo.s64 	%rd66, %rd65, 25214903917, 11;
	shr.u64 	%rd67, %rd66, 17;
	cvt.u32.u64 	%r55, %rd67;
	and.b32  	%r56, %r55, 2147483647;
	mul.lo.s32 	%r57, %r56, -858993459;
	shf.l.wrap.b32 	%r58, %r57, %r57, 31;
	setp.gt.u32 	%p7, %r58, 429496729;
	@%p7 bra 	$L__BB5_27;
	add.s64 	%rd68, %rd15, %rd9;
	add.s64 	%rd69, %rd68, %rd8;
	xor.b64  	%rd70, %rd69, 25303508018;
	mad.lo.s64 	%rd71, %rd70, 25214903917, 11;
	shr.u64 	%rd72, %rd71, 17;
	cvt.u32.u64 	%r59, %rd72;
	and.b32  	%r60, %r59, 2147483647;
	mul.lo.s32 	%r61, %r60, -858993459;
	shf.l.wrap.b32 	%r62, %r61, %r61, 31;
	setp.gt.u32 	%p8, %r62, 429496729;
	@%p8 bra 	$L__BB5_27;
	add.s32 	%r64, %r16, 11895222;
	cvt.s64.s32 	%rd73, %r64;
	add.s64 	%rd74, %rd15, %rd73;
	add.s64 	%rd75, %rd74, %rd10;
	xor.b64  	%rd76, %rd75, 25303508018;
	mad.lo.s64 	%rd77, %rd76, 25214903917, 11;
	shr.u64 	%rd78, %rd77, 17;
	cvt.u32.u64 	%r65, %rd78;
	and.b32  	%r66, %r65, 2147483647;
	mul.lo.s32 	%r67, %r66, -858993459;
	shf.l.wrap.b32 	%r68, %r67, %r67, 31;
	setp.gt.u32 	%p9, %r68, 429496729;
	@%p9 bra 	$L__BB5_27;
	add.s64 	%rd79, %rd15, %rd12;
	add.s64 	%rd80, %rd79, %rd11;
	xor.b64  	%rd81, %rd80, 25303508018;
	mad.lo.s64 	%rd82, %rd81, 25214903917, 11;
	shr.u64 	%rd83, %rd82, 17;
	cvt.u32.u64 	%r69, %rd83;
	and.b32  	%r70, %r69, 2147483647;
	mul.lo.s32 	%r71, %r70, -858993459;
	shf.l.wrap.b32 	%r72, %r71, %r71, 31;
	setp.gt.u32 	%p10, %r72, 429496729;
	@%p10 bra 	$L__BB5_27;
	add.s64 	%rd84, %rd15, %rd14;
	add.s64 	%rd85, %rd84, %rd13;
	xor.b64  	%rd86, %rd85, 25303508018;
	mad.lo.s64 	%rd87, %rd86, 25214903917, 11;
	shr.u64 	%rd88, %rd87, 17;
	cvt.u32.u64 	%r73, %rd88;
	and.b32  	%r74, %r73, 2147483647;
	mul.lo.s32 	%r75, %r74, -858993459;
	shf.l.wrap.b32 	%r76, %r75, %r75, 31;
	setp.gt.u32 	%p11, %r76, 429496729;
	@%p11 bra 	$L__BB5_27;
	ld.param.u32 	%r160, [_Z17findKOffsetKernelPKmjiiPmPj_param_3];
	add.s32 	%r77, %r160, 2;
	mul.lo.s32 	%r78, %r77, %r77;
	add.s32 	%r79, %r1, 779422;
	mul.wide.u32 	%rd89, %r78, 4392871;
	cvt.s64.s32 	%rd90, %r79;
	add.s64 	%rd91, %rd4, %rd90;
	add.s64 	%rd16, %rd91, %rd89;
	add.s64 	%rd92, %rd16, %rd7;
	add.s64 	%rd93, %rd92, %rd6;
	xor.b64  	%rd94, %rd93, 25303508018;
	mad.lo.s64 	%rd95, %rd94, 25214903917, 11;
	shr.u64 	%rd96, %rd95, 17;
	cvt.u32.u64 	%r80, %rd96;
	and.b32  	%r81, %r80, 2147483647;
	mul.lo.s32 	%r82, %r81, -858993459;
	shf.l.wrap.b32 	%r83, %r82, %r82, 31;
	setp.gt.u32 	%p12, %r83, 429496729;
	@%p12 bra 	$L__BB5_27;
	add.s64 	%rd97, %rd16, %rd9;
	add.s64 	%rd98, %rd97, %rd8;
	xor.b64  	%rd99, %rd98, 25303508018;
	mad.lo.s64 	%rd100, %rd99, 25214903917, 11;
	shr.u64 	%rd101, %rd100, 17;
	cvt.u32.u64 	%r84, %rd101;
	and.b32  	%r85, %r84, 2147483647;
	mul.lo.s32 	%r86, %r85, -858993459;
	shf.l.wrap.b32 	%r87, %r86, %r86, 31;
	setp.gt.u32 	%p13, %r87, 429496729;
	@%p13 bra 	$L__BB5_27;
	add.s32 	%r89, %r16, 11895222;
	cvt.s64.s32 	%rd102, %r89;
	add.s64 	%rd103, %rd16, %rd102;
	add.s64 	%rd104, %rd103, %rd10;
	xor.b64  	%rd105, %rd104, 25303508018;
	mad.lo.s64 	%rd106, %rd105, 25214903917, 11;
	shr.u64 	%rd107, %rd106, 17;
	cvt.u32.u64 	%r90, %rd107;
	and.b32  	%r91, %r90, 2147483647;
	mul.lo.s32 	%r92, %r91, -858993459;
	shf.l.wrap.b32 	%r93, %r92, %r92, 31;
	setp.gt.u32 	%p14, %r93, 429496729;
	@%p14 bra 	$L__BB5_27;
	add.s64 	%rd108, %rd16, %rd12;
	add.s64 	%rd109, %rd108, %rd11;
	xor.b64  	%rd110, %rd109, 25303508018;
	mad.lo.s64 	%rd111, %rd110, 25214903917, 11;
	shr.u64 	%rd112, %rd111, 17;
	cvt.u32.u64 	%r94, %rd112;
	and.b32  	%r95, %r94, 2147483647;
	mul.lo.s32 	%r96, %r95, -858993459;
	shf.l.wrap.b32 	%r97, %r96, %r96, 31;
	setp.gt.u32 	%p15, %r97, 429496729;
	@%p15 bra 	$L__BB5_27;
	add.s64 	%rd113, %rd16, %rd14;
	add.s64 	%rd114, %rd113, %rd13;
	xor.b64  	%rd115, %rd114, 25303508018;
	mad.lo.s64 	%rd116, %rd115, 25214903917, 11;
	shr.u64 	%rd117, %rd116, 17;
	cvt.u32.u64 	%r98, %rd117;
	and.b32  	%r99, %r98, 2147483647;
	mul.lo.s32 	%r100, %r99, -858993459;
	shf.l.wrap.b32 	%r101, %r100, %r100, 31;
	setp.gt.u32 	%p16, %r101, 429496729;
	@%p16 bra 	$L__BB5_27;
	ld.param.u32 	%r161, [_Z17findKOffsetKernelPKmjiiPmPj_param_3];
	add.s32 	%r102, %r161, 3;
	mul.lo.s32 	%r103, %r102, %r102;
	add.s32 	%r104, %r1, 1169133;
	mul.wide.u32 	%rd118, %r103, 4392871;
	cvt.s64.s32 	%rd119, %r104;
	add.s64 	%rd120, %rd4, %rd119;
	add.s64 	%rd17, %rd120, %rd118;
	add.s64 	%rd121, %rd17, %rd7;
	add.s64 	%rd122, %rd121, %rd6;
	xor.b64  	%rd123, %rd122, 25303508018;
	mad.lo.s64 	%rd124, %rd123, 25214903917, 11;
	shr.u64 	%rd125, %rd124, 17;
	cvt.u32.u64 	%r105, %rd125;
	and.b32  	%r106, %r105, 2147483647;
	mul.lo.s32 	%r107, %r106, -858993459;
	shf.l.wrap.b32 	%r108, %r107, %r107, 31;
	setp.gt.u32 	%p17, %r108, 429496729;
	@%p17 bra 	$L__BB5_27;
	add.s64 	%rd126, %rd17, %rd9;
	add.s64 	%rd127, %rd126, %rd8;
	xor.b64  	%rd128, %rd127, 25303508018;
	mad.lo.s64 	%rd129, %rd128, 25214903917, 11;
	shr.u64 	%rd130, %rd129, 17;
	cvt.u32.u64 	%r109, %rd130;
	and.b32  	%r110, %r109, 2147483647;
	mul.lo.s32 	%r111, %r110, -858993459;
	shf.l.wrap.b32 	%r112, %r111, %r111, 31;
	setp.gt.u32 	%p18, %r112, 429496729;
	@%p18 bra 	$L__BB5_27;
	add.s32 	%r114, %r16, 11895222;
	cvt.s64.s32 	%rd131, %r114;
	add.s64 	%rd132, %rd17, %rd131;
	add.s64 	%rd133, %rd132, %rd10;
	xor.b64  	%rd134, %rd133, 25303508018;
	mad.lo.s64 	%rd135, %rd134, 25214903917, 11;
	shr.u64 	%rd136, %rd135, 17;
	cvt.u32.u64 	%r115, %rd136;
	and.b32  	%r116, %r115, 2147483647;
	mul.lo.s32 	%r117, %r116, -858993459;
	shf.l.wrap.b32 	%r118, %r117, %r117, 31;
	setp.gt.u32 	%p19, %r118, 429496729;
	@%p19 bra 	$L__BB5_27;
	add.s64 	%rd137, %rd17, %rd12;
	add.s64 	%rd138, %rd137, %rd11;
	xor.b64  	%rd139, %rd138, 25303508018;
	mad.lo.s64 	%rd140, %rd139, 25214903917, 11;
	shr.u64 	%rd141, %rd140, 17;
	cvt.u32.u64 	%r119, %rd141;
	and.b32  	%r120, %r119, 2147483647;
	mul.lo.s32 	%r121, %r120, -858993459;
	shf.l.wrap.b32 	%r122, %r121, %r121, 31;
	setp.gt.u32 	%p20, %r122, 429496729;
	@%p20 bra 	$L__BB5_27;
	add.s64 	%rd142, %rd17, %rd14;
	add.s64 	%rd143, %rd142, %rd13;
	xor.b64  	%rd144, %rd143, 25303508018;
	mad.lo.s64 	%rd145, %rd144, 25214903917, 11;
	shr.u64 	%rd146, %rd145, 17;
	cvt.u32.u64 	%r123, %rd146;
	and.b32  	%r124, %r123, 2147483647;
	mul.lo.s32 	%r125, %r124, -858993459;
	shf.l.wrap.b32 	%r126, %r125, %r125, 31;
	setp.gt.u32 	%p21, %r126, 429496729;
	@%p21 bra 	$L__BB5_27;
	ld.param.u32 	%r162, [_Z17findKOffsetKernelPKmjiiPmPj_param_3];
	add.s32 	%r127, %r162, 4;
	mul.lo.s32 	%r128, %r127, %r127;
	add.s32 	%r129, %r1, 1558844;
	mul.wide.u32 	%rd147, %r128, 4392871;
	cvt.s64.s32 	%rd148, %r129;
	add.s64 	%rd149, %rd4, %rd148;
	add.s64 	%rd18, %rd149, %rd147;
	add.s64 	%rd150, %rd18, %rd7;
	add.s64 	%rd151, %rd150, %rd6;
	xor.b64  	%rd152, %rd151, 25303508018;
	mad.lo.s64 	%rd153, %rd152, 25214903917, 11;
	shr.u64 	%rd154, %rd153, 17;
	cvt.u32.u64 	%r130, %rd154;
	and.b32  	%r131, %r130, 2147483647;
	mul.lo.s32 	%r132, %r131, -858993459;
	shf.l.wrap.b32 	%r133, %r132, %r132, 31;
	setp.gt.u32 	%p22, %r133, 429496729;
	@%p22 bra 	$L__BB5_27;
	add.s64 	%rd155, %rd18, %rd9;
	add.s64 	%rd156, %rd155, %rd8;
	xor.b64  	%rd157, %rd156, 25303508018;
	mad.lo.s64 	%rd158, %rd157, 25214903917, 11;
	shr.u64 	%rd159, %rd158, 17;
	cvt.u32.u64 	%r134, %rd159;
	and.b32  	%r135, %r134, 2147483647;
	mul.lo.s32 	%r136, %r135, -858993459;
	shf.l.wrap.b32 	%r137, %r136, %r136, 31;
	setp.gt.u32 	%p23, %r137, 429496729;
	@%p23 bra 	$L__BB5_27;
	ld.param.u32 	%r157, [_Z17findKOffsetKernelPKmjiiPmPj_param_2];
	mad.lo.s32 	%r138, %r157, 5947611, 11895222;
	cvt.s64.s32 	%rd160, %r138;
	add.s64 	%rd161, %rd18, %rd160;
	add.s64 	%rd162, %rd161, %rd10;
	xor.b64  	%rd163, %rd162, 25303508018;
	mad.lo.s64 	%rd164, %rd163, 25214903917, 11;
	shr.u64 	%rd165, %rd164, 17;
	cvt.u32.u64 	%r139, %rd165;
	and.b32  	%r140, %r139, 2147483647;
	mul.lo.s32 	%r141, %r140, -858993459;
	shf.l.wrap.b32 	%r142, %r141, %r141, 31;
	setp.gt.u32 	%p24, %r142, 429496729;
	@%p24 bra 	$L__BB5_27;
	add.s64 	%rd166, %rd18, %rd12;
	add.s64 	%rd167, %rd166, %rd11;
	xor.b64  	%rd168, %rd167, 25303508018;
	mad.lo.s64 	%rd169, %rd168, 25214903917, 11;
	shr.u64 	%rd170, %rd169, 17;
	cvt.u32.u64 	%r143, %rd170;
	and.b32  	%r144, %r143, 2147483647;
	mul.lo.s32 	%r145, %r144, -858993459;
	shf.l.wrap.b32 	%r146, %r145, %r145, 31;
	setp.gt.u32 	%p25, %r146, 429496729;
	@%p25 bra 	$L__BB5_27;
	add.s64 	%rd171, %rd18, %rd14;
	add.s64 	%rd172, %rd171, %rd13;
	xor.b64  	%rd173, %rd172, 25303508018;
	mad.lo.s64 	%rd174, %rd173, 25214903917, 11;
	shr.u64 	%rd175, %rd174, 17;
	cvt.u32.u64 	%r147, %rd175;
	and.b32  	%r148, %r147, 2147483647;
	mul.lo.s32 	%r149, %r148, -858993459;
	shf.l.wrap.b32 	%r150, %r149, %r149, 31;
	setp.gt.u32 	%p26, %r150, 429496729;
	@%p26 bra 	$L__BB5_27;
	ld.param.u64 	%rd184, [_Z17findKOffsetKernelPKmjiiPmPj_param_5];
	ld.param.u64 	%rd183, [_Z17findKOffsetKernelPKmjiiPmPj_param_4];
	cvta.to.global.u64 	%rd176, %rd183;
	shl.b64 	%rd177, %rd2, 3;
	add.s64 	%rd178, %rd176, %rd177;
	atom.global.min.u64 	%rd179, [%rd178], %rd3;
	cvta.to.global.u64 	%rd180, %rd184;
	shl.b64 	%rd181, %rd2, 2;
	add.s64 	%rd182, %rd180, %rd181;
	mov.b32 	%r151, 1;
	st.global.u32 	[%rd182], %r151;
$L__BB5_27:
	ret;

}
	// .globl	_Z26enumerateWithKStrideKernelPKmS0_PKjjiiPmPjj
.visible .entry _Z26enumerateWithKStrideKernelPKmS0_PKjjiiPmPjj(
	.param .u64 .ptr .align 1 _Z26enumerateWithKStrideKernelPKmS0_PKjjiiPmPjj_param_0,
	.param .u64 .ptr .align 1 _Z26enumerateWithKStrideKernelPKmS0_PKjjiiPmPjj_param_1,
	.param .u64 .ptr .align 1 _Z26enumerateWithKStrideKernelPKmS0_PKjjiiPmPjj_param_2,
	.param .u32 _Z26enumerateWithKStrideKernelPKmS0_PKjjiiPmPjj_param_3,
	.param .u32 _Z26enumerateWithKStrideKernelPKmS0_PKjjiiPmPjj_param_4,
	.param .u32 _Z26enumerateWithKStrideKernelPKmS0_PKjjiiPmPjj_param_5,
	.param .u64 .ptr .align 1 _Z26enumerateWithKStrideKernelPKmS0_PKjjiiPmPjj_param_6,
	.param .u64 .ptr .align 1 _Z26enumerateWithKStrideKernelPKmS0_PKjjiiPmPjj_param_7,
	.param .u32 _Z26enumerateWithKStrideKernelPKmS0_PKjjiiPmPjj_param_8
)
{
	.reg .pred 	%p<30>;
	.reg .b32 	%r<147>;
	.reg .b64 	%rd<187>;

	ld.param.u64 	%rd21, [_Z26enumerateWithKStrideKernelPKmS0_PKjjiiPmPjj_param_0];
	ld.param.u64 	%rd22, [_Z26enumerateWithKStrideKernelPKmS0_PKjjiiPmPjj_param_1];
	ld.param.u64 	%rd23, [_Z26enumerateWithKStrideKernelPKmS0_PKjjiiPmPjj_param_2];
	ld.param.u32 	%r7, [_Z26enumerateWithKStrideKernelPKmS0_PKjjiiPmPjj_param_3];
	ld.param.u32 	%r4, [_Z26enumerateWithKStrideKernelPKmS0_PKjjiiPmPjj_param_4];
	ld.param.u32 	%r5, [_Z26enumerateWithKStrideKernelPKmS0_PKjjiiPmPjj_param_5];
	ld.param.u32 	%r6, [_Z26enumerateWithKStrideKernelPKmS0_PKjjiiPmPjj_param_8];
	mov.u32 	%r8, %ctaid.x;
	mov.u32 	%r9, %ntid.x;
	mul.wide.u32 	%rd26, %r8, %r9;
	mov.u32 	%r10, %tid.x;
	cvt.u64.u32 	%rd27, %r10;
	add.s64 	%rd1, %rd26, %rd27;
	mul.wide.u32 	%rd28, %r7, 128;
	setp.ge.u64 	%p1, %rd1, %rd28;
	@%p1 bra 	$L__BB6_30;
	cvta.to.global.u64 	%rd29, %rd23;
	shr.u64 	%rd2, %rd1, 7;
	shl.b64 	%rd30, %rd2, 2;
	add.s64 	%rd31, %rd29, %rd30;
	ld.global.nc.u32 	%r11, [%rd31];
	setp.eq.s32 	%p2, %r11, 0;
	@%p2 bra 	$L__BB6_30;
	cvta.to.global.u64 	%rd32, %rd21;
	shl.b64 	%rd33, %rd2, 3;
	add.s64 	%rd3, %rd32, %rd33;
	cvta.to.global.u64 	%rd34, %rd22;
	add.s64 	%rd35, %rd34, %rd33;
	ld.global.nc.u64 	%rd36, [%rd35];
	shl.b64 	%rd37, %rd1, 17;
	and.b64  	%rd38, %rd37, 16646144;
	add.s64 	%rd4, %rd36, %rd38;
	setp.gt.u64 	%p3, %rd4, 16777215;
	@%p3 bra 	$L__BB6_30;
	ld.global.nc.u64 	%rd39, [%rd3];
	shl.b64 	%rd40, %rd4, 24;
	or.b64  	%rd5, %rd39, %rd40;
	mul.lo.s32 	%r12, %r5, %r5;
	mul.lo.s32 	%r1, %r5, 389711;
	mul.wide.u32 	%rd41, %r12, 4392871;
	cvt.s64.s32 	%rd42, %r1;
	add.s64 	%rd43, %rd5, %rd42;
	add.s64 	%rd6, %rd43, %rd41;
	mul.lo.s32 	%r2, %r4, 4987142;
	mul.lo.s32 	%r13, %r2, %r4;
	mul.lo.s32 	%r14, %r4, 5947611;
	cvt.u64.u32 	%rd7, %r13;
	cvt.s64.s32 	%rd8, %r14;
	add.s64 	%rd44, %rd6, %rd8;
	add.s64 	%rd45, %rd44, %rd7;
	xor.b64  	%rd46, %rd45, 25303508018;
	mad.lo.s64 	%rd47, %rd46, 25214903917, 11;
	shr.u64 	%rd48, %rd47, 17;
	cvt.u32.u64 	%r15, %rd48;
	and.b32  	%r16, %r15, 2147483647;
	mul.lo.s32 	%r17, %r16, -858993459;
	shf.l.wrap.b32 	%r18, %r17, %r17, 31;
	setp.gt.u32 	%p4, %r18, 429496729;
	@%p4 bra 	$L__BB6_30;
	cvt.u32.u64 	%r19, %rd8;
	add.s32 	%r20, %r2, 4987142;
	mad.lo.s32 	%r21, %r20, %r4, %r20;
	add.s32 	%r22, %r19, 5947611;
	cvt.u64.u32 	%rd9, %r21;
	cvt.s64.s32 	%rd10, %r22;
	add.s64 	%rd49, %rd6, %rd10;
	add.s64 	%rd50, %rd49, %rd9;
	xor.b64  	%rd51, %rd50, 25303508018;
	mad.lo.s64 	%rd52, %rd51, 25214903917, 11;
	shr.u64 	%rd53, %rd52, 17;
	cvt.u32.u64 	%r23, %rd53;
	and.b32  	%r24, %r23, 2147483647;
	mul.lo.s32 	%r25, %r24, -858993459;
	shf.l.wrap.b32 	%r26, %r25, %r25, 31;
	setp.gt.u32 	%p5, %r26, 429496729;
	@%p5 bra 	$L__BB6_30;
	add.s32 	%r28, %r4, 2;
	add.s32 	%r29, %r2, 9974284;
	mul.lo.s32 	%r30, %r29, %r28;
	add.s32 	%r31, %r19, 11895222;
	cvt.u64.u32 	%rd11, %r30;
	cvt.s64.s32 	%rd12, %r31;
	add.s64 	%rd54, %rd6, %rd12;
	add.s64 	%rd55, %rd54, %rd11;
	xor.b64  	%rd56, %rd55, 25303508018;
	mad.lo.s64 	%rd57, %rd56, 25214903917, 11;
	shr.u64 	%rd58, %rd57, 17;
	cvt.u32.u64 	%r32, %rd58;
	and.b32  	%r33, %r32, 2147483647;
	mul.lo.s32 	%r34, %r33, -858993459;
	shf.l.wrap.b32 	%r35, %r34, %r34, 31;
	setp.gt.u32 	%p6, %r35, 429496729;
	@%p6 bra 	$L__BB6_30;
	add.s32 	%r37, %r4, 3;
	add.s32 	%r38, %r2, 14961426;
	mul.lo.s32 	%r39, %r38, %r37;
	add.s32 	%r40, %r19, 17842833;
	cvt.u64.u32 	%rd13, %r39;
	cvt.s64.s32 	%rd14, %r40;
	add.s64 	%rd59, %rd6, %rd14;
	add.s64 	%rd60, %rd59, %rd13;
	xor.b64  	%rd61, %rd60, 25303508018;
	mad.lo.s64 	%rd62, %rd61, 25214903917, 11;
	shr.u64 	%rd63, %rd62, 17;
	cvt.u32.u64 	%r41, %rd63;
	and.b32  	%r42, %r41, 2147483647;
	mul.lo.s32 	%r43, %r42, -858993459;
	shf.l.wrap.b32 	%r44, %r43, %r43, 31;
	setp.gt.u32 	%p7, %r44, 429496729;
	@%p7 bra 	$L__BB6_30;
	add.s32 	%r46, %r4, 4;
	add.s32 	%r47, %r2, 19948568;
	mul.lo.s32 	%r48, %r47, %r46;
	add.s32 	%r49, %r19, 23790444;
	cvt.u64.u32 	%rd15, %r48;
	cvt.s64.s32 	%rd16, %r49;
	add.s64 	%rd64, %rd6, %rd16;
	add.s64 	%rd65, %rd64, %rd15;
	xor.b64  	%rd66, %rd65, 25303508018;
	mad.lo.s64 	%rd67, %rd66, 25214903917, 11;
	shr.u64 	%rd68, %rd67, 17;
	cvt.u32.u64 	%r50, %rd68;
	and.b32  	%r51, %r50, 2147483647;
	mul.lo.s32 	%r52, %r51, -858993459;
	shf.l.wrap.b32 	%r53, %r52, %r52, 31;
	setp.gt.u32 	%p8, %r53, 429496729;
	@%p8 bra 	$L__BB6_30;
	mad.lo.s32 	%r54, %r5, %r5, %r5;
	add.s32 	%r55, %r5, %r54;
	add.s32 	%r56, %r55, 1;
	add.s32 	%r57, %r1, 389711;
	mul.wide.u32 	%rd69, %r56, 4392871;
	cvt.s64.s32 	%rd70, %r57;
	add.s64 	%rd71, %rd5, %rd70;
	add.s64 	%rd17, %rd71, %rd69;
	add.s64 	%rd72, %rd17, %rd8;
	add.s64 	%rd73, %rd72, %rd7;
	xor.b64  	%rd74, %rd73, 25303508018;
	mad.lo.s64 	%rd75, %rd74, 25214903917, 11;
	shr.u64 	%rd76, %rd75, 17;
	cvt.u32.u64 	%r58, %rd76;
	and.b32  	%r59, %r58, 2147483647;
	mul.lo.s32 	%r60, %r59, -858993459;
	shf.l.wrap.b32 	%r61, %r60, %r60, 31;
	setp.gt.u32 	%p9, %r61, 429496729;
	@%p9 bra 	$L__BB6_30;
	add.s64 	%rd77, %rd17, %rd10;
	add.s64 	%rd78, %rd77, %rd9;
	xor.b64  	%rd79, %rd78, 25303508018;
	mad.lo.s64 	%rd80, %rd79, 25214903917, 11;
	shr.u64 	%rd81, %rd80, 17;
	cvt.u32.u64 	%r62, %rd81;
	and.b32  	%r63, %r62, 2147483647;
	mul.lo.s32 	%r64, %r63, -858993459;
	shf.l.wrap.b32 	%r65, %r64, %r64, 31;
	setp.gt.u32 	%p10, %r65, 429496729;
	@%p10 bra 	$L__BB6_30;
	add.s64 	%rd82, %rd17, %rd12;
	add.s64 	%rd83, %rd82, %rd11;
	xor.b64  	%rd84, %rd83, 25303508018;
	mad.lo.s64 	%rd85, %rd84, 25214903917, 11;
	shr.u64 	%rd86, %rd85, 17;
	cvt.u32.u64 	%r66, %rd86;
	and.b32  	%r67, %r66, 2147483647;
	mul.lo.s32 	%r68, %r67, -858993459;
	shf.l.wrap.b32 	%r69, %r68, %r68, 31;
	setp.gt.u32 	%p11, %r69, 429496729;
	@%p11 bra 	$L__BB6_30;
	add.s64 	%rd87, %rd17, %rd14;
	add.s64 	%rd88, %rd87, %rd13;
	xor.b64  	%rd89, %rd88, 25303508018;
	mad.lo.s64 	%rd90, %rd89, 25214903917, 11;
	shr.u64 	%rd91, %rd90, 17;
	cvt.u32.u64 	%r70, %rd91;
	and.b32  	%r71, %r70, 2147483647;
	mul.lo.s32 	%r72, %r71, -858993459;
	shf.l.wrap.b32 	%r73, %r72, %r72, 31;
	setp.gt.u32 	%p12, %r73, 429496729;
	@%p12 bra 	$L__BB6_30;
	add.s64 	%rd92, %rd17, %rd16;
	add.s64 	%rd93, %rd92, %rd15;
	xor.b64  	%rd94, %rd93, 25303508018;
	mad.lo.s64 	%rd95, %rd94, 25214903917, 11;
	shr.u64 	%rd96, %rd95, 17;
	cvt.u32.u64 	%r74, %rd96;
	and.b32  	%r75, %r74, 2147483647;
	mul.lo.s32 	%r76, %r75, -858993459;
	shf.l.wrap.b32 	%r77, %r76, %r76, 31;
	setp.gt.u32 	%p13, %r77, 429496729;
	@%p13 bra 	$L__BB6_30;
	add.s32 	%r78, %r5, 2;
	mul.lo.s32 	%r79, %r78, %r78;
	add.s32 	%r80, %r1, 779422;
	mul.wide.u32 	%rd97, %r79, 4392871;
	cvt.s64.s32 	%rd98, %r80;
	add.s64 	%rd99, %rd5, %rd98;
	add.s64 	%rd18, %rd99, %rd97;
	add.s64 	%rd100, %rd18, %rd8;
	add.s64 	%rd101, %rd100, %rd7;
	xor.b64  	%rd102, %rd101, 25303508018;
	mad.lo.s64 	%rd103, %rd102, 25214903917, 11;
	shr.u64 	%rd104, %rd103, 17;
	cvt.u32.u64 	%r81, %rd104;
	and.b32  	%r82, %r81, 2147483647;
	mul.lo.s32 	%r83, %r82, -858993459;
	shf.l.wrap.b32 	%r84, %r83, %r83, 31;
	setp.gt.u32 	%p14, %r84, 429496729;
	@%p14 bra 	$L__BB6_30;
	add.s64 	%rd105, %rd18, %rd10;
	add.s64 	%rd106, %rd105, %rd9;
	xor.b64  	%rd107, %rd106, 25303508018;
	mad.lo.s64 	%rd108, %rd107, 25214903917, 11;
	shr.u64 	%rd109, %rd108, 17;
	cvt.u32.u64 	%r85, %rd109;
	and.b32  	%r86, %r85, 2147483647;
	mul.lo.s32 	%r87, %r86, -858993459;
	shf.l.wrap.b32 	%r88, %r87, %r87, 31;
	setp.gt.u32 	%p15, %r88, 429496729;
	@%p15 bra 	$L__BB6_30;
	add.s64 	%rd110, %rd18, %rd12;
	add.s64 	%rd111, %rd110, %rd11;
	xor.b64  	%rd112, %rd111, 25303508018;
	mad.lo.s64 	%rd113, %rd112, 25214903917, 11;
	shr.u64 	%rd114, %rd113, 17;
	cvt.u32.u64 	%r89, %rd114;
	and.b32  	%r90, %r89, 2147483647;
	mul.lo.s32 	%r91, %r90, -858993459;
	shf.l.wrap.b32 	%r92, %r91, %r91, 31;
	setp.gt.u32 	%p16, %r92, 429496729;
	@%p16 bra 	$L__BB6_30;
	add.s64 	%rd115, %rd18, %rd14;
	add.s64 	%rd116, %rd115, %rd13;
	xor.b64  	%rd117, %rd116, 25303508018;
	mad.lo.s64 	%rd118, %rd117, 25214903917, 11;
	shr.u64 	%rd119, %rd118, 17;
	cvt.u32.u64 	%r93, %rd119;
	and.b32  	%r94, %r93, 2147483647;
	mul.lo.s32 	%r95, %r94, -858993459;
	shf.l.wrap.b32 	%r96, %r95, %r95, 31;
	setp.gt.u32 	%p17, %r96, 429496729;
	@%p17 bra 	$L__BB6_30;
	add.s64 	%rd120, %rd18, %rd16;
	add.s64 	%rd121, %rd120, %rd15;
	xor.b64  	%rd122, %rd121, 25303508018;
	mad.lo.s64 	%rd123, %rd122, 25214903917, 11;
	shr.u64 	%rd124, %rd123, 17;
	cvt.u32.u64 	%r97, %rd124;
	and.b32  	%r98, %r97, 2147483647;
	mul.lo.s32 	%r99, %r98, -858993459;
	shf.l.wrap.b32 	%r100, %r99, %r99, 31;
	setp.gt.u32 	%p18, %r100, 429496729;
	@%p18 bra 	$L__BB6_30;
	add.s32 	%r101, %r5, 3;
	mul.lo.s32 	%r102, %r101, %r101;
	add.s32 	%r103, %r1, 1169133;
	mul.wide.u32 	%rd125, %r102, 4392871;
	cvt.s64.s32 	%rd126, %r103;
	add.s64 	%rd127, %rd5, %rd126;
	add.s64 	%rd19, %rd127, %rd125;
	add.s64 	%rd128, %rd19, %rd8;
	add.s64 	%rd129, %rd128, %rd7;
	xor.b64  	%rd130, %rd129, 25303508018;
	mad.lo.s64 	%rd131, %rd130, 25214903917, 11;
	shr.u64 	%rd132, %rd131, 17;
	cvt.u32.u64 	%r104, %rd132;
	and.b32  	%r105, %r104, 2147483647;
	mul.lo.s32 	%r106, %r105, -858993459;
	shf.l.wrap.b32 	%r107, %r106, %r106, 31;
	setp.gt.u32 	%p19, %r107, 429496729;
	@%p19 bra 	$L__BB6_30;
	add.s64 	%rd133, %rd19, %rd10;
	add.s64 	%rd134, %rd133, %rd9;
	xor.b64  	%rd135, %rd134, 25303508018;
	mad.lo.s64 	%rd136, %rd135, 25214903917, 11;
	shr.u64 	%rd137, %rd136, 17;
	cvt.u32.u64 	%r108, %rd137;
	and.b32  	%r109, %r108, 2147483647;
	mul.lo.s32 	%r110, %r109, -858993459;
	shf.l.wrap.b32 	%r111, %r110, %r110, 31;
	setp.gt.u32 	%p20, %r111, 429496729;
	@%p20 bra 	$L__BB6_30;
	add.s64 	%rd138, %rd19, %rd12;
	add.s64 	%rd139, %rd138, %rd11;
	xor.b64  	%rd140, %rd139, 25303508018;
	mad.lo.s64 	%rd141, %rd140, 25214903917, 11;
	shr.u64 	%rd142, %rd141, 17;
	cvt.u32.u64 	%r112, %rd142;
	and.b32  	%r113, %r112, 2147483647;
	mul.lo.s32 	%r114, %r113, -858993459;
	shf.l.wrap.b32 	%r115, %r114, %r114, 31;
	setp.gt.u32 	%p21, %r115, 429496729;
	@%p21 bra 	$L__BB6_30;
	add.s64 	%rd143, %rd19, %rd14;
	add.s64 	%rd144, %rd143, %rd13;
	xor.b64  	%rd145, %rd144, 25303508018;
	mad.lo.s64 	%rd146, %rd145, 25214903917, 11;
	shr.u64 	%rd147, %rd146, 17;
	cvt.u32.u64 	%r116, %rd147;
	and.b32  	%r117, %r116, 2147483647;
	mul.lo.s32 	%r118, %r117, -858993459;
	shf.l.wrap.b32 	%r119, %r118, %r118, 31;
	setp.gt.u32 	%p22, %r119, 429496729;
	@%p22 bra 	$L__BB6_30;
	add.s64 	%rd148, %rd19, %rd16;
	add.s64 	%rd149, %rd148, %rd15;
	xor.b64  	%rd150, %rd149, 25303508018;
	mad.lo.s64 	%rd151, %rd150, 25214903917, 11;
	shr.u64 	%rd152, %rd151, 17;
	cvt.u32.u64 	%r120, %rd152;
	and.b32  	%r121, %r120, 2147483647;
	mul.lo.s32 	%r122, %r121, -858993459;
	shf.l.wrap.b32 	%r123, %r122, %r122, 31;
	setp.gt.u32 	%p23, %r123, 429496729;
	@%p23 bra 	$L__BB6_30;
	add.s32 	%r124, %r5, 4;
	mul.lo.s32 	%r125, %r124, %r124;
	add.s32 	%r126, %r1, 1558844;
	mul.wide.u32 	%rd153, %r125, 4392871;
	cvt.s64.s32 	%rd154, %r126;
	add.s64 	%rd155, %rd5, %rd154;
	add.s64 	%rd20, %rd155, %rd153;
	add.s64 	%rd156, %rd20, %rd8;
	add.s64 	%rd157, %rd156, %rd7;
	xor.b64  	%rd158, %rd157, 25303508018;
	mad.lo.s64 	%rd159, %rd158, 25214903917, 11;
	shr.u64 	%rd160, %rd159, 17;
	cvt.u32.u64 	%r127, %rd160;
	and.b32  	%r128, %r127, 2147483647;
	mul.lo.s32 	%r129, %r128, -858993459;
	shf.l.wrap.b32 	%r130, %r129, %r129, 31;
	setp.gt.u32 	%p24, %r130, 429496729;
	@%p24 bra 	$L__BB6_30;
	add.s64 	%rd161, %rd20, %rd10;
	add.s64 	%rd162, %rd161, %rd9;
	xor.b64  	%rd163, %rd162, 25303508018;
	mad.lo.s64 	%rd164, %rd163, 25214903917, 11;
	shr.u64 	%rd165, %rd164, 17;
	cvt.u32.u64 	%r131, %rd165;
	and.b32  	%r132, %r131, 2147483647;
	mul.lo.s32 	%r133, %r132, -858993459;
	shf.l.wrap.b32 	%r134, %r133, %r133, 31;
	setp.gt.u32 	%p25, %r134, 429496729;
	@%p25 bra 	$L__BB6_30;
	add.s64 	%rd166, %rd20, %rd12;
	add.s64 	%rd167, %rd166, %rd11;
	xor.b64  	%rd168, %rd167, 25303508018;
	mad.lo.s64 	%rd169, %rd168, 25214903917, 11;
	shr.u64 	%rd170, %rd169, 17;
	cvt.u32.u64 	%r135, %rd170;
	and.b32  	%r136, %r135, 2147483647;
	mul.lo.s32 	%r137, %r136, -858993459;
	shf.l.wrap.b32 	%r138, %r137, %r137, 31;
	setp.gt.u32 	%p26, %r138, 429496729;
	@%p26 bra 	$L__BB6_30;
	add.s64 	%rd171, %rd20, %rd14;
	add.s64 	%rd172, %rd171, %rd13;
	xor.b64  	%rd173, %rd172, 25303508018;
	mad.lo.s64 	%rd174, %rd173, 25214903917, 11;
	shr.u64 	%rd175, %rd174, 17;
	cvt.u32.u64 	%r139, %rd175;
	and.b32  	%r140, %r139, 2147483647;
	mul.lo.s32 	%r141, %r140, -858993459;
	shf.l.wrap.b32 	%r142, %r141, %r141, 31;
	setp.gt.u32 	%p27, %r142, 429496729;
	@%p27 bra 	$L__BB6_30;
	add.s64 	%rd176, %rd20, %rd16;
	add.s64 	%rd177, %rd176, %rd15;
	xor.b64  	%rd178, %rd177, 25303508018;
	mad.lo.s64 	%rd179, %rd178, 25214903917, 11;
	shr.u64 	%rd180, %rd179, 17;
	cvt.u32.u64 	%r143, %rd180;
	and.b32  	%r144, %r143, 2147483647;
	mul.lo.s32 	%r145, %r144, -858993459;
	shf.l.wrap.b32 	%r146, %r145, %r145, 31;
	setp.gt.u32 	%p28, %r146, 429496729;
	@%p28 bra 	$L__BB6_30;
	ld.param.u64 	%rd186, [_Z26enumerateWithKStrideKernelPKmS0_PKjjiiPmPjj_param_7];
	cvta.to.global.u64 	%rd181, %rd186;
	atom.global.add.u32 	%r3, [%rd181], 1;
	setp.ge.u32 	%p29, %r3, %r6;
	@%p29 bra 	$L__BB6_30;
	ld.param.u64 	%rd185, [_Z26enumerateWithKStrideKernelPKmS0_PKjjiiPmPjj_param_6];
	cvta.to.global.u64 	%rd182, %rd185;
	mul.wide.u32 	%rd183, %r3, 8;
	add.s64 	%rd184, %rd182, %rd183;
	st.global.u64 	[%rd184], %rd5;
$L__BB6_30:
	ret;

}
	// .globl	_Z26probeRootsWithStrideKernelPKmjiimjPj
.visible .entry _Z26probeRootsWithStrideKernelPKmjiimjPj(
	.param .u64 .ptr .align 1 _Z26probeRootsWithStrideKernelPKmjiimjPj_param_0,
	.param .u32 _Z26probeRootsWithStrideKernelPKmjiimjPj_param_1,
	.param .u32 _Z26probeRootsWithStrideKernelPKmjiimjPj_param_2,
	.param .u32 _Z26probeRootsWithStrideKernelPKmjiimjPj_param_3,
	.param .u64 _Z26probeRootsWithStrideKernelPKmjiimjPj_param_4,
	.param .u32 _Z26probeRootsWithStrideKernelPKmjiimjPj_param_5,
	.param .u64 .ptr .align 1 _Z26probeRootsWithStrideKernelPKmjiimjPj_param_6
)
{
	.reg .pred 	%p<30>;
	.reg .b32 	%r<150>;
	.reg .b64 	%rd<154>;

	ld.param.u64 	%rd19, [_Z26probeRootsWithStrideKernelPKmjiimjPj_param_0];
	ld.param.u32 	%r7, [_Z26probeRootsWithStrideKernelPKmjiimjPj_param_1];
	ld.param.u32 	%r4, [_Z26probeRootsWithStrideKernelPKmjiimjPj_param_2];
	ld.param.u32 	%r5, [_Z26probeRootsWithStrideKernelPKmjiimjPj_param_3];
	mov.u32 	%r8, %ctaid.x;
	mov.u32 	%r9, %ntid.x;
	mov.u32 	%r10, %tid.x;
	mad.lo.s32 	%r1, %r8, %r9, %r10;
	setp.ge.u32 	%p1, %r1, %r7;
	@%p1 bra 	$L__BB7_32;
	ld.param.u32 	%r147, [_Z26probeRootsWithStrideKernelPKmjiimjPj_param_5];
	cvta.to.global.u64 	%rd22, %rd19;
	mul.wide.u32 	%rd23, %r1, 8;
	add.s64 	%rd1, %rd22, %rd23;
	setp.eq.s32 	%p2, %r147, 0;
	@%p2 bra 	$L__BB7_31;
	ld.global.nc.u64 	%rd2, [%rd1];
	mul.lo.s32 	%r12, %r5, %r5;
	mul.lo.s32 	%r13, %r5, 389711;
	mul.wide.u32 	%rd24, %r12, 4392871;
	cvt.s64.s32 	%rd25, %r13;
	add.s64 	%rd3, %rd24, %rd25;
	mul.lo.s32 	%r14, %r4, 4987142;
	mul.lo.s32 	%r15, %r14, %r4;
	mul.lo.s32 	%r16, %r4, 5947611;
	cvt.u64.u32 	%rd26, %r15;
	cvt.s64.s32 	%rd27, %r16;
	add.s64 	%rd4, %rd27, %rd26;
	add.s32 	%r17, %r14, 4987142;
	mad.lo.s32 	%r18, %r17, %r4, %r17;
	add.s32 	%r19, %r16, 5947611;
	cvt.u64.u32 	%rd28, %r18;
	cvt.s64.s32 	%rd29, %r19;
	add.s64 	%rd5, %rd29, %rd28;
	add.s32 	%r20, %r4, 2;
	add.s32 	%r21, %r14, 9974284;
	mul.lo.s32 	%r22, %r21, %r20;
	add.s32 	%r23, %r16, 11895222;
	cvt.u64.u32 	%rd30, %r22;
	cvt.s64.s32 	%rd31, %r23;
	add.s64 	%rd6, %rd31, %rd30;
	add.s32 	%r24, %r4, 3;
	add.s32 	%r25, %r14, 14961426;
	mul.lo.s32 	%r26, %r25, %r24;
	add.s32 	%r27, %r16, 17842833;
	cvt.u64.u32 	%rd32, %r26;
	cvt.s64.s32 	%rd33, %r27;
	add.s64 	%rd7, %rd33, %rd32;
	add.s32 	%r28, %r4, 4;
	add.s32 	%r29, %r14, 19948568;
	mul.lo.s32 	%r30, %r29, %r28;
	add.s32 	%r31, %r16, 23790444;
	cvt.u64.u32 	%rd34, %r30;
	cvt.s64.s32 	%rd35, %r31;
	add.s64 	%rd8, %rd35, %rd34;
	add.s32 	%r32, %r12, %r5;
	add.s32 	%r33, %r5, %r32;
	add.s32 	%r34, %r33, 1;
	add.s32 	%r35, %r13, 389711;
	mul.wide.u32 	%rd36, %r34, 4392871;
	cvt.s64.s32 	%rd37, %r35;
	add.s64 	%rd9, %rd36, %rd37;
	add.s32 	%r36, %r5, 2;
	mul.lo.s32 	%r37, %r36, %r36;
	add.s32 	%r38, %r13, 779422;
	mul.wide.u32 	%rd38, %r37, 4392871;
	cvt.s64.s32 	%rd39, %r38;
	add.s64 	%rd10, %rd38, %rd39;
	add.s32 	%r39, %r5, 3;
	mul.lo.s32 	%r40, %r39, %r39;
	add.s32 	%r41, %r13, 1169133;
	mul.wide.u32 	%rd40, %r40, 4392871;
	cvt.s64.s32 	%rd41, %r41;
	add.s64 	%rd11, %rd40, %rd41;
	add.s32 	%r42, %r5, 4;
	mul.lo.s32 	%r43, %r42, %r42;
	add.s32 	%r44, %r13, 1558844;
	mul.wide.u32 	%rd42, %r43, 4392871;
	cvt.s64.s32 	%rd43, %r44;
	add.s64 	%rd12, %rd42, %rd43;
	mov.b32 	%r149, 0;
$L__BB7_3:
	ld.param.u64 	%rd151, [_Z26probeRootsWithStrideKernelPKmjiimjPj_param_4];
	cvt.u64.u32 	%rd44, %r149;
	mad.lo.s64 	%rd13, %rd151, %rd44, %rd2;
	setp.gt.u64 	%p3, %rd13, 281474976710655;
	@%p3 bra 	$L__BB7_31;
	add.s64 	%rd14, %rd13, %rd3;
	add.s64 	%rd45, %rd14, %rd4;
	xor.b64  	%rd46, %rd45, 25303508018;
	mad.lo.s64 	%rd47, %rd46, 25214903917, 11;
	shr.u64 	%rd48, %rd47, 17;
	cvt.u32.u64 	%r45, %rd48;
	and.b32  	%r46, %r45, 2147483647;
	mul.lo.s32 	%r47, %r46, -858993459;
	shf.l.wrap.b32 	%r48, %r47, %r47, 31;
	setp.gt.u32 	%p4, %r48, 429496729;
	@%p4 bra 	$L__BB7_30;
	add.s64 	%rd49, %rd14, %rd5;
	xor.b64  	%rd50, %rd49, 25303508018;
	mad.lo.s64 	%rd51, %rd50, 25214903917, 11;
	shr.u64 	%rd52, %rd51, 17;
	cvt.u32.u64 	%r49, %rd52;
	and.b32  	%r50, %r49, 2147483647;
	mul.lo.s32 	%r51, %r50, -858993459;
	shf.l.wrap.b32 	%r52, %r51, %r51, 31;
	setp.gt.u32 	%p5, %r52, 429496729;
	@%p5 bra 	$L__BB7_30;
	add.s64 	%rd53, %rd14, %rd6;
	xor.b64  	%rd54, %rd53, 25303508018;
	mad.lo.s64 	%rd55, %rd54, 25214903917, 11;
	shr.u64 	%rd56, %rd55, 17;
	cvt.u32.u64 	%r53, %rd56;
	and.b32  	%r54, %r53, 2147483647;
	mul.lo.s32 	%r55, %r54, -858993459;
	shf.l.wrap.b32 	%r56, %r55, %r55, 31;
	setp.gt.u32 	%p6, %r56, 429496729;
	@%p6 bra 	$L__BB7_30;
	add.s64 	%rd57, %rd14, %rd7;
	xor.b64  	%rd58, %rd57, 25303508018;
	mad.lo.s64 	%rd59, %rd58, 25214903917, 11;
	shr.u64 	%rd60, %rd59, 17;
	cvt.u32.u64 	%r57, %rd60;
	and.b32  	%r58, %r57, 2147483647;
	mul.lo.s32 	%r59, %r58, -858993459;
	shf.l.wrap.b32 	%r60, %r59, %r59, 31;
	setp.gt.u32 	%p7, %r60, 429496729;
	@%p7 bra 	$L__BB7_30;
	add.s64 	%rd61, %rd14, %rd8;
	xor.b64  	%rd62, %rd61, 25303508018;
	mad.lo.s64 	%rd63, %rd62, 25214903917, 11;
	shr.u64 	%rd64, %rd63, 17;
	cvt.u32.u64 	%r61, %rd64;
	and.b32  	%r62, %r61, 2147483647;
	mul.lo.s32 	%r63, %r62, -858993459;
	shf.l.wrap.b32 	%r64, %r63, %r63, 31;
	setp.gt.u32 	%p8, %r64, 429496729;
	@%p8 bra 	$L__BB7_30;
	add.s64 	%rd15, %rd13, %rd9;
	add.s64 	%rd65, %rd15, %rd4;
	xor.b64  	%rd66, %rd65, 25303508018;
	mad.lo.s64 	%rd67, %rd66, 25214903917, 11;
	shr.u64 	%rd68, %rd67, 17;
	cvt.u32.u64 	%r65, %rd68;
	and.b32  	%r66, %r65, 2147483647;
	mul.lo.s32 	%r67, %r66, -858993459;
	shf.l.wrap.b32 	%r68, %r67, %r67, 31;
	setp.gt.u32 	%p9, %r68, 429496729;
	@%p9 bra 	$L__BB7_30;
	add.s64 	%rd69, %rd15, %rd5;
	xor.b64  	%rd70, %rd69, 25303508018;
	mad.lo.s64 	%rd71, %rd70, 25214903917, 11;
	shr.u64 	%rd72, %rd71, 17;
	cvt.u32.u64 	%r69, %rd72;
	and.b32  	%r70, %r69, 2147483647;
	mul.lo.s32 	%r71, %r70, -858993459;
	shf.l.wrap.b32 	%r72, %r71, %r71, 31;
	setp.gt.u32 	%p10, %r72, 429496729;
	@%p10 bra 	$L__BB7_30;
	add.s64 	%rd73, %rd15, %rd6;
	xor.b64  	%rd74, %rd73, 25303508018;
	mad.lo.s64 	%rd75, %rd74, 25214903917, 11;
	shr.u64 	%rd76, %rd75, 17;
	cvt.u32.u64 	%r73, %rd76;
	and.b32  	%r74, %r73, 2147483647;
	mul.lo.s32 	%r75, %r74, -858993459;
	shf.l.wrap.b32 	%r76, %r75, %r75, 31;
	setp.gt.u32 	%p11, %r76, 429496729;
	@%p11 bra 	$L__BB7_30;
	add.s64 	%rd77, %rd15, %rd7;
	xor.b64  	%rd78, %rd77, 25303508018;
	mad.lo.s64 	%rd79, %rd78, 25214903917, 11;
	shr.u64 	%rd80, %rd79, 17;
	cvt.u32.u64 	%r77, %rd80;
	and.b32  	%r78, %r77, 2147483647;
	mul.lo.s32 	%r79, %r78, -858993459;
	shf.l.wrap.b32 	%r80, %r79, %r79, 31;
	setp.gt.u32 	%p12, %r80, 429496729;
	@%p12 bra 	$L__BB7_30;
	add.s64 	%rd81, %rd15, %rd8;
	xor.b64  	%rd82, %rd81, 25303508018;
	mad.lo.s64 	%rd83, %rd82, 25214903917, 11;
	shr.u64 	%rd84, %rd83, 17;
	cvt.u32.u64 	%r81, %rd84;
	and.b32  	%r82, %r81, 2147483647;
	mul.lo.s32 	%r83, %r82, -858993459;
	shf.l.wrap.b32 	%r84, %r83, %r83, 31;
	setp.gt.u32 	%p13, %r84, 429496729;
	@%p13 bra 	$L__BB7_30;
	add.s64 	%rd16, %rd13, %rd10;
	add.s64 	%rd85, %rd16, %rd4;
	xor.b64  	%rd86, %rd85, 25303508018;
	mad.lo.s64 	%rd87, %rd86, 25214903917, 11;
	shr.u64 	%rd88, %rd87, 17;
	cvt.u32.u64 	%r85, %rd88;
	and.b32  	%r86, %r85, 2147483647;
	mul.lo.s32 	%r87, %r86, -858993459;
	shf.l.wrap.b32 	%r88, %r87, %r87, 31;
	setp.gt.u32 	%p14, %r88, 429496729;
	@%p14 bra 	$L__BB7_30;
	add.s64 	%rd89, %rd16, %rd5;
	xor.b64  	%rd90, %rd89, 25303508018;
	mad.lo.s64 	%rd91, %rd90, 25214903917, 11;
	shr.u64 	%rd92, %rd91, 17;
	cvt.u32.u64 	%r89, %rd92;
	and.b32  	%r90, %r89, 2147483647;
	mul.lo.s32 	%r91, %r90, -858993459;
	shf.l.wrap.b32 	%r92, %r91, %r91, 31;
	setp.gt.u32 	%p15, %r92, 429496729;
	@%p15 bra 	$L__BB7_30;
	add.s64 	%rd93, %rd16, %rd6;
	xor.b64  	%rd94, %rd93, 25303508018;
	mad.lo.s64 	%rd95, %rd94, 25214903917, 11;
	shr.u64 	%rd96, %rd95, 17;
	cvt.u32.u64 	%r93, %rd96;
	and.b32  	%r94, %r93, 2147483647;
	mul.lo.s32 	%r95, %r94, -858993459;
	shf.l.wrap.b32 	%r96, %r95, %r95, 31;
	setp.gt.u32 	%p16, %r96, 429496729;
	@%p16 bra 	$L__BB7_30;
	add.s64 	%rd97, %rd16, %rd7;
	xor.b64  	%rd98, %rd97, 25303508018;
	mad.lo.s64 	%rd99, %rd98, 25214903917, 11;
	shr.u64 	%rd100, %rd99, 17;
	cvt.u32.u64 	%r97, %rd100;
	and.b32  	%r98, %r97, 2147483647;
	mul.lo.s32 	%r99, %r98, -858993459;
	shf.l.wrap.b32 	%r100, %r99, %r99, 31;
	setp.gt.u32 	%p17, %r100, 429496729;
	@%p17 bra 	$L__BB7_30;
	add.s64 	%rd101, %rd16, %rd8;
	xor.b64  	%rd102, %rd101, 25303508018;
	mad.lo.s64 	%rd103, %rd102, 25214903917, 11;
	shr.u64 	%rd104, %rd103, 17;
	cvt.u32.u64 	%r101, %rd104;
	and.b32  	%r102, %r101, 2147483647;
	mul.lo.s32 	%r103, %r102, -858993459;
	shf.l.wrap.b32 	%r104, %r103, %r103, 31;
	setp.gt.u32 	%p18, %r104, 429496729;
	@%p18 bra 	$L__BB7_30;
	add.s64 	%rd17, %rd13, %rd11;
	add.s64 	%rd105, %rd17, %rd4;
	xor.b64  	%rd106, %rd105, 25303508018;
	mad.lo.s64 	%rd107, %rd106, 25214903917, 11;
	shr.u64 	%rd108, %rd107, 17;
	cvt.u32.u64 	%r105, %rd108;
	and.b32  	%r106, %r105, 2147483647;
	mul.lo.s32 	%r107, %r106, -858993459;
	shf.l.wrap.b32 	%r108, %r107, %r107, 31;
	setp.gt.u32 	%p19, %r108, 429496729;
	@%p19 bra 	$L__BB7_30;
	add.s64 	%rd109, %rd17, %rd5;
	xor.b64  	%rd110, %rd109, 25303508018;
	mad.lo.s64 	%rd111, %rd110, 25214903917, 11;
	shr.u64 	%rd112, %rd111, 17;
	cvt.u32.u64 	%r109, %rd112;
	and.b32  	%r110, %r109, 2147483647;
	mul.lo.s32 	%r111, %r110, -858993459;
	shf.l.wrap.b32 	%r112, %r111, %r111, 31;
	setp.gt.u32 	%p20, %r112, 429496729;
	@%p20 bra 	$L__BB7_30;
	add.s64 	%rd113, %rd17, %rd6;
	xor.b64  	%rd114, %rd113, 25303508018;
	mad.lo.s64 	%rd115, %rd114, 25214903917, 11;
	shr.u64 	%rd116, %rd115, 17;
	cvt.u32.u64 	%r113, %rd116;
	and.b32  	%r114, %r113, 2147483647;
	mul.lo.s32 	%r115, %r114, -858993459;
	shf.l.wrap.b32 	%r116, %r115, %r115, 31;
	setp.gt.u32 	%p21, %r116, 429496729;
	@%p21 bra 	$L__BB7_30;
	add.s64 	%rd117, %rd17, %rd7;
	xor.b64  	%rd118, %rd117, 25303508018;
	mad.lo.s64 	%rd119, %rd118, 25214903917, 11;
	shr.u64 	%rd120, %rd119, 17;
	cvt.u32.u64 	%r117, %rd120;
	and.b32  	%r118, %r117, 2147483647;
	mul.lo.s32 	%r119, %r118, -858993459;
	shf.l.wrap.b32 	%r120, %r119, %r119, 31;
	setp.gt.u32 	%p22, %r120, 429496729;
	@%p22 bra 	$L__BB7_30;
	add.s64 	%rd121, %rd17, %rd8;
	xor.b64  	%rd122, %rd121, 25303508018;
	mad.lo.s64 	%rd123, %rd122, 25214903917, 11;
	shr.u64 	%rd124, %rd123, 17;
	cvt.u32.u64 	%r121, %rd124;
	and.b32  	%r122, %r121, 2147483647;
	mul.lo.s32 	%r123, %r122, -858993459;
	shf.l.wrap.b32 	%r124, %r123, %r123, 31;
	setp.gt.u32 	%p23, %r124, 429496729;
	@%p23 bra 	$L__BB7_30;
	add.s64 	%rd18, %rd13, %rd12;
	add.s64 	%rd125, %rd18, %rd4;
	xor.b64  	%rd126, %rd125, 25303508018;
	mad.lo.s64 	%rd127, %rd126, 25214903917, 11;
	shr.u64 	%rd128, %rd127, 17;
	cvt.u32.u64 	%r125, %rd128;
	and.b32  	%r126, %r125, 2147483647;
	mul.lo.s32 	%r127, %r126, -858993459;
	shf.l.wrap.b32 	%r128, %r127, %r127, 31;
	setp.gt.u32 	%p24, %r128, 429496729;
	@%p24 bra 	$L__BB7_30;
	add.s64 	%rd129, %rd18, %rd5;
	xor.b64  	%rd130, %rd129, 25303508018;
	mad.lo.s64 	%rd131, %rd130, 25214903917, 11;
	shr.u64 	%rd132, %rd131, 17;
	cvt.u32.u64 	%r129, %rd132;
	and.b32  	%r130, %r129, 2147483647;
	mul.lo.s32 	%r131, %r130, -858993459;
	shf.l.wrap.b32 	%r132, %r131, %r131, 31;
	setp.gt.u32 	%p25, %r132, 429496729;
	@%p25 bra 	$L__BB7_30;
	add.s64 	%rd133, %rd18, %rd6;
	xor.b64  	%rd134, %rd133, 25303508018;
	mad.lo.s64 	%rd135, %rd134, 25214903917, 11;
	shr.u64 	%rd136, %rd135, 17;
	cvt.u32.u64 	%r133, %rd136;
	and.b32  	%r134, %r133, 2147483647;
	mul.lo.s32 	%r135, %r134, -858993459;
	shf.l.wrap.b32 	%r136, %r135, %r135, 31;
	setp.gt.u32 	%p26, %r136, 429496729;
	@%p26 bra 	$L__BB7_30;
	add.s64 	%rd137, %rd18, %rd7;
	xor.b64  	%rd138, %rd137, 25303508018;
	mad.lo.s64 	%rd139, %rd138, 25214903917, 11;
	shr.u64 	%rd140, %rd139, 17;
	cvt.u32.u64 	%r137, %rd140;
	and.b32  	%r138, %r137, 2147483647;
	mul.lo.s32 	%r139, %r138, -858993459;
	shf.l.wrap.b32 	%r140, %r139, %r139, 31;
	setp.gt.u32 	%p27, %r140, 429496729;
	@%p27 bra 	$L__BB7_30;
	add.s64 	%rd141, %rd18, %rd8;
	xor.b64  	%rd142, %rd141, 25303508018;
	mad.lo.s64 	%rd143, %rd142, 25214903917, 11;
	shr.u64 	%rd144, %rd143, 17;
	cvt.u32.u64 	%r141, %rd144;
	and.b32  	%r142, %r141, 2147483647;
	mul.lo.s32 	%r143, %r142, -858993459;
	shf.l.wrap.b32 	%r144, %r143, %r143, 31;
	setp.gt.u32 	%p28, %r144, 429496729;
	@%p28 bra 	$L__BB7_30;
	ld.param.u64 	%rd152, [_Z26probeRootsWithStrideKernelPKmjiimjPj_param_6];
	cvta.to.global.u64 	%rd145, %rd152;
	mul.wide.u32 	%rd146, %r1, 4;
	add.s64 	%rd147, %rd145, %rd146;
	mov.b32 	%r145, 1;
	st.global.u32 	[%rd147], %r145;
	bra.uni 	$L__BB7_32;
$L__BB7_30:
	ld.param.u32 	%r148, [_Z26probeRootsWithStrideKernelPKmjiimjPj_param_5];
	add.s32 	%r149, %r149, 1;
	setp.ne.s32 	%p29, %r149, %r148;
	@%p29 bra 	$L__BB7_3;
$L__BB7_31:
	ld.param.u64 	%rd153, [_Z26probeRootsWithStrideKernelPKmjiimjPj_param_6];
	cvta.to.global.u64 	%rd148, %rd153;
	mul.wide.u32 	%rd149, %r1, 4;
	add.s64 	%rd150, %rd148, %rd149;
	mov.b32 	%r146, 0;
	st.global.u32 	[%rd150], %r146;
$L__BB7_32:
	ret;

}
	// .globl	_Z17refineRootsKernelPKmjPKlPj
.visible .entry _Z17refineRootsKernelPKmjPKlPj(
	.param .u64 .ptr .align 1 _Z17refineRootsKernelPKmjPKlPj_param_0,
	.param .u32 _Z17refineRootsKernelPKmjPKlPj_param_1,
	.param .u64 .ptr .align 1 _Z17refineRootsKernelPKmjPKlPj_param_2,
	.param .u64 .ptr .align 1 _Z17refineRootsKernelPKmjPKlPj_param_3
)
{
	.local .align 16 .b8 	__local_depot8[1024];
	.reg .b64 	%SP;
	.reg .b64 	%SPL;
	.reg .pred 	%p<142>;
	.reg .b16 	%rs<102>;
	.reg .b32 	%r<291>;
	.reg .b64 	%rd<555>;

	mov.u64 	%SPL, __local_depot8;
	ld.param.u64 	%rd21, [_Z17refineRootsKernelPKmjPKlPj_param_0];
	ld.param.u32 	%r19, [_Z17refineRootsKernelPKmjPKlPj_param_1];
	ld.param.u64 	%rd22, [_Z17refineRootsKernelPKmjPKlPj_param_2];
	ld.param.u64 	%rd23, [_Z17refineRootsKernelPKmjPKlPj_param_3];
	cvta.to.global.u64 	%rd1, %rd22;
	cvta.to.global.u64 	%rd2, %rd23;
	add.u64 	%rd3, %SPL, 0;
	add.u64 	%rd4, %SPL, 512;
	mov.u32 	%r20, %ctaid.x;
	mov.u32 	%r21, %ntid.x;
	mov.u32 	%r22, %tid.x;
	mad.lo.s32 	%r1, %r20, %r21, %r22;
	setp.ge.u32 	%p3, %r1, %r19;
	@%p3 bra 	$L__BB8_69;
	cvta.to.global.u64 	%rd26, %rd21;
	mul.wide.u32 	%rd27, %r1, 8;
	add.s64 	%rd28, %rd26, %rd27;
	ld.global.nc.u64 	%rd29, [%rd28];
	st.local.u64 	[%rd3], %rd29;
	add.s64 	%rd5, %rd3, 16;
	mov.b32 	%r283, 1;
	mov.b32 	%r282, 24;
	mov.u64 	%rd34, d_achievableMask;
$L__BB8_2:
	setp.lt.s32 	%p4, %r283, 1;
	mov.b32 	%r286, 0;
	@%p4 bra 	$L__BB8_58;
	add.s32 	%r27, %r282, 1;
	mov.b64 	%rd30, -1;
	shl.b64 	%rd31, %rd30, %r27;
	not.b64 	%rd6, %rd31;
	add.s32 	%r28, %r282, -16;
	shl.b64 	%rd32, %rd30, %r28;
	not.b64 	%rd7, %rd32;
	mul.wide.u32 	%rd33, %r282, 2;
	add.s64 	%rd35, %rd34, %rd33;
	mov.b64 	%rd36, 1;
	shl.b64 	%rd8, %rd36, %r282;
	ld.global.nc.u64 	%rd9, [%rd1];
	ld.const.u16 	%rs1, [%rd35+-32];
	mov.b32 	%r284, 0;
	mov.u32 	%r286, %r284;
$L__BB8_4:
	mul.wide.u32 	%rd37, %r284, 8;
	add.s64 	%rd38, %rd3, %rd37;
	ld.local.u64 	%rd10, [%rd38];
	and.b64  	%rd11, %rd10, %rd6;
	add.s64 	%rd39, %rd9, %rd11;
	xor.b64  	%rd40, %rd39, 25303508018;
	and.b64  	%rd41, %rd40, %rd6;
	mad.lo.s64 	%rd42, %rd41, 25214903917, 11;
	and.b64  	%rd43, %rd42, %rd6;
	shr.u64 	%rd44, %rd43, 17;
	and.b64  	%rd45, %rd44, %rd7;
	mul.hi.u64 	%rd46, %rd45, 1844674407370955162;
	cvt.u32.u64 	%r29, %rd46;
	mov.b64 	%rd47, 10;
	cvt.u32.u64 	%r30, %rd47;
	mul.lo.s32 	%r31, %r29, %r30;
	cvt.u32.u64 	%r32, %rd45;
	sub.s32 	%r33, %r32, %r31;
	shr.u16 	%rs2, %rs1, %r33;
	and.b16  	%rs3, %rs2, 1;
	setp.eq.b16 	%p5, %rs3, 1;
	not.pred 	%p6, %p5;
	@%p6 bra 	$L__BB8_30;
	ld.global.nc.u64 	%rd48, [%rd1+8];
	add.s64 	%rd49, %rd48, %rd11;
	xor.b64  	%rd50, %rd49, 25303508018;
	and.b64  	%rd51, %rd50, %rd6;
	mad.lo.s64 	%rd52, %rd51, 25214903917, 11;
	and.b64  	%rd53, %rd52, %rd6;
	shr.u64 	%rd54, %rd53, 17;
	and.b64  	%rd55, %rd54, %rd7;
	mul.hi.u64 	%rd56, %rd55, 1844674407370955162;
	cvt.u32.u64 	%r34, %rd56;
	mov.b64 	%rd57, 10;
	cvt.u32.u64 	%r35, %rd57;
	mul.lo.s32 	%r36, %r34, %r35;
	cvt.u32.u64 	%r37, %rd55;
	sub.s32 	%r38, %r37, %r36;
	shr.u16 	%rs4, %rs1, %r38;
	and.b16  	%rs5, %rs4, 1;
	setp.eq.b16 	%p7, %rs5, 1;
	not.pred 	%p8, %p7;
	@%p8 bra 	$L__BB8_30;
	ld.global.nc.u64 	%rd58, [%rd1+16];
	add.s64 	%rd59, %rd58, %rd11;
	xor.b64  	%rd60, %rd59, 25303508018;
	and.b64  	%rd61, %rd60, %rd6;
	mad.lo.s64 	%rd62, %rd61, 25214903917, 11;
	and.b64  	%rd63, %rd62, %rd6;
	shr.u64 	%rd64, %rd63, 17;
	and.b64  	%rd65, %rd64, %rd7;
	mul.hi.u64 	%rd66, %rd65, 1844674407370955162;
	cvt.u32.u64 	%r39, %rd66;
	mov.b64 	%rd67, 10;
	cvt.u32.u64 	%r40, %rd67;
	mul.lo.s32 	%r41, %r39, %r40;
	cvt.u32.u64 	%r42, %rd65;
	sub.s32 	%r43, %r42, %r41;
	shr.u16 	%rs6, %rs1, %r43;
	and.b16  	%rs7, %rs6, 1;
	setp.eq.b16 	%p9, %rs7, 1;
	not.pred 	%p10, %p9;
	@%p10 bra 	$L__BB8_30;
	ld.global.nc.u64 	%rd68, [%rd1+24];
	add.s64 	%rd69, %rd68, %rd11;
	xor.b64  	%rd70, %rd69, 25303508018;
	and.b64  	%rd71, %rd70, %rd6;
	mad.lo.s64 	%rd72, %rd71, 25214903917, 11;
	and.b64  	%rd73, %rd72, %rd6;
	shr.u64 	%rd74, %rd73, 17;
	and.b64  	%rd75, %rd74, %rd7;
	mul.hi.u64 	%rd76, %rd75, 1844674407370955162;
	cvt.u32.u64 	%r44, %rd76;
	mov.b64 	%rd77, 10;
	cvt.u32.u64 	%r45, %rd77;
	mul.lo.s32 	%r46, %r44, %r45;
	cvt.u32.u64 	%r47, %rd75;
	sub.s32 	%r48, %r47, %r46;
	shr.u16 	%rs8, %rs1, %r48;
	and.b16  	%rs9, %rs8, 1;
	setp.eq.b16 	%p11, %rs9, 1;
	not.pred 	%p12, %p11;
	@%p12 bra 	$L__BB8_30;
	ld.global.nc.u64 	%rd78, [%rd1+32];
	add.s64 	%rd79, %rd78, %rd11;
	xor.b64  	%rd80, %rd79, 25303508018;
	and.b64  	%rd81, %rd80, %rd6;
	mad.lo.s64 	%rd82, %rd81, 25214903917, 11;
	and.b64  	%rd83, %rd82, %rd6;
	shr.u64 	%rd84, %rd83, 17;
	and.b64  	%rd85, %rd84, %rd7;
	mul.hi.u64 	%rd86, %rd85, 1844674407370955162;
	cvt.u32.u64 	%r49, %rd86;
	mov.b64 	%rd87, 10;
	cvt.u32.u64 	%r50, %rd87;
	mul.lo.s32 	%r51, %r49, %r50;
	cvt.u32.u64 	%r52, %rd85;
	sub.s32 	%r53, %r52, %r51;
	shr.u16 	%rs10, %rs1, %r53;
	and.b16  	%rs11, %rs10, 1;
	setp.eq.b16 	%p13, %rs11, 1;
	not.pred 	%p14, %p13;
	@%p14 bra 	$L__BB8_30;
	ld.global.nc.u64 	%rd88, [%rd1+40];
	add.s64 	%rd89, %rd88, %rd11;
	xor.b64  	%rd90, %rd89, 25303508018;
	and.b64  	%rd91, %rd90, %rd6;
	mad.lo.s64 	%rd92, %rd91, 25214903917, 11;
	and.b64  	%rd93, %rd92, %rd6;
	shr.u64 	%rd94, %rd93, 17;
	and.b64  	%rd95, %rd94, %rd7;
	mul.hi.u64 	%rd96, %rd95, 1844674407370955162;
	cvt.u32.u64 	%r54, %rd96;
	mov.b64 	%rd97, 10;
	cvt.u32.u64 	%r55, %rd97;
	mul.lo.s32 	%r56, %r54, %r55;
	cvt.u32.u64 	%r57, %rd95;
	sub.s32 	%r58, %r57, %r56;
	shr.u16 	%rs12, %rs1, %r58;
	and.b16  	%rs13, %rs12, 1;
	setp.eq.b16 	%p15, %rs13, 1;
	not.pred 	%p16, %p15;
	@%p16 bra 	$L__BB8_30;
	ld.global.nc.u64 	%rd98, [%rd1+48];
	add.s64 	%rd99, %rd98, %rd11;
	xor.b64  	%rd100, %rd99, 25303508018;
	and.b64  	%rd101, %rd100, %rd6;
	mad.lo.s64 	%rd102, %rd101, 25214903917, 11;
	and.b64  	%rd103, %rd102, %rd6;
	shr.u64 	%rd104, %rd103, 17;
	and.b64  	%rd105, %rd104, %rd7;
	mul.hi.u64 	%rd106, %rd105, 1844674407370955162;
	cvt.u32.u64 	%r59, %rd106;
	mov.b64 	%rd107, 10;
	cvt.u32.u64 	%r60, %rd107;
	mul.lo.s32 	%r61, %r59, %r60;
	cvt.u32.u64 	%r62, %rd105;
	sub.s32 	%r63, %r62, %r61;
	shr.u16 	%rs14, %rs1, %r63;
	and.b16  	%rs15, %rs14, 1;
	setp.eq.b16 	%p17, %rs15, 1;
	not.pred 	%p18, %p17;
	@%p18 bra 	$L__BB8_30;
	ld.global.nc.u64 	%rd108, [%rd1+56];
	add.s64 	%rd109, %rd108, %rd11;
	xor.b64  	%rd110, %rd109, 25303508018;
	and.b64  	%rd111, %rd110, %rd6;
	mad.lo.s64 	%rd112, %rd111, 25214903917, 11;
	and.b64  	%rd113, %rd112, %rd6;
	shr.u64 	%rd114, %rd113, 17;
	and.b64  	%rd115, %rd114, %rd7;
	mul.hi.u64 	%rd116, %rd115, 1844674407370955162;
	cvt.u32.u64 	%r64, %rd116;
	mov.b64 	%rd117, 10;
	cvt.u32.u64 	%r65, %rd117;
	mul.lo.s32 	%r66, %r64, %r65;
	cvt.u32.u64 	%r67, %rd115;
	sub.s32 	%r68, %r67, %r66;
	shr.u16 	%rs16, %rs1, %r68;
	and.b16  	%rs17, %rs16, 1;
	setp.eq.b16 	%p19, %rs17, 1;
	not.pred 	%p20, %p19;
	@%p20 bra 	$L__BB8_30;
	ld.global.nc.u64 	%rd118, [%rd1+64];
	add.s64 	%rd119, %rd118, %rd11;
	xor.b64  	%rd120, %rd119, 25303508018;
	and.b64  	%rd121, %rd120, %rd6;
	mad.lo.s64 	%rd122, %rd121, 25214903917, 11;
	and.b64  	%rd123, %rd122, %rd6;
	shr.u64 	%rd124, %rd123, 17;
	and.b64  	%rd125, %rd124, %rd7;
	mul.hi.u64 	%rd126, %rd125, 1844674407370955162;
	cvt.u32.u64 	%r69, %rd126;
	mov.b64 	%rd127, 10;
	cvt.u32.u64 	%r70, %rd127;
	mul.lo.s32 	%r71, %r69, %r70;
	cvt.u32.u64 	%r72, %rd125;
	sub.s32 	%r73, %r72, %r71;
	shr.u16 	%rs18, %rs1, %r73;
	and.b16  	%rs19, %rs18, 1;
	setp.eq.b16 	%p21, %rs19, 1;
	not.pred 	%p22, %p21;
	@%p22 bra 	$L__BB8_30;
	ld.global.nc.u64 	%rd128, [%rd1+72];
	add.s64 	%rd129, %rd128, %rd11;
	xor.b64  	%rd130, %rd129, 25303508018;
	and.b64  	%rd131, %rd130, %rd6;
	mad.lo.s64 	%rd132, %rd131, 25214903917, 11;
	and.b64  	%rd133, %rd132, %rd6;
	shr.u64 	%rd134, %rd133, 17;
	and.b64  	%rd135, %rd134, %rd7;
	mul.hi.u64 	%rd136, %rd135, 1844674407370955162;
	cvt.u32.u64 	%r74, %rd136;
	mov.b64 	%rd137, 10;
	cvt.u32.u64 	%r75, %rd137;
	mul.lo.s32 	%r76, %r74, %r75;
	cvt.u32.u64 	%r77, %rd135;
	sub.s32 	%r78, %r77, %r76;
	shr.u16 	%rs20, %rs1, %r78;
	and.b16  	%rs21, %rs20, 1;
	setp.eq.b16 	%p23, %rs21, 1;
	not.pred 	%p24, %p23;
	@%p24 bra 	$L__BB8_30;
	ld.global.nc.u64 	%rd138, [%rd1+80];
	add.s64 	%rd139, %rd138, %rd11;
	xor.b64  	%rd140, %rd139, 25303508018;
	and.b64  	%rd141, %rd140, %rd6;
	mad.lo.s64 	%rd142, %rd141, 25214903917, 11;
	and.b64  	%rd143, %rd142, %rd6;
	shr.u64 	%rd144, %rd143, 17;
	and.b64  	%rd145, %rd144, %rd7;
	mul.hi.u64 	%rd146, %rd145, 1844674407370955162;
	cvt.u32.u64 	%r79, %rd146;
	mov.b64 	%rd147, 10;
	cvt.u32.u64 	%r80, %rd147;
	mul.lo.s32 	%r81, %r79, %r80;
	cvt.u32.u64 	%r82, %rd145;
	sub.s32 	%r83, %r82, %r81;
	shr.u16 	%rs22, %rs1, %r83;
	and.b16  	%rs23, %rs22, 1;
	setp.eq.b16 	%p25, %rs23, 1;
	not.pred 	%p26, %p25;
	@%p26 bra 	$L__BB8_30;
	ld.global.nc.u64 	%rd148, [%rd1+88];
	add.s64 	%rd149, %rd148, %rd11;
	xor.b64  	%rd150, %rd149, 25303508018;
	and.b64  	%rd151, %rd150, %rd6;
	mad.lo.s64 	%rd152, %rd151, 25214903917, 11;
	and.b64  	%rd153, %rd152, %rd6;
	shr.u64 	%rd154, %rd153, 17;
	and.b64  	%rd155, %rd154, %rd7;
	mul.hi.u64 	%rd156, %rd155, 1844674407370955162;
	cvt.u32.u64 	%r84, %rd156;
	mov.b64 	%rd157, 10;
	cvt.u32.u64 	%r85, %rd157;
	mul.lo.s32 	%r86, %r84, %r85;
	cvt.u32.u64 	%r87, %rd155;
	sub.s32 	%r88, %r87, %r86;
	shr.u16 	%rs24, %rs1, %r88;
	and.b16  	%rs25, %rs24, 1;
	setp.eq.b16 	%p27, %rs25, 1;
	not.pred 	%p28, %p27;
	@%p28 bra 	$L__BB8_30;
	ld.global.nc.u64 	%rd158, [%rd1+96];
	add.s64 	%rd159, %rd158, %rd11;
	xor.b64  	%rd160, %rd159, 25303508018;
	and.b64  	%rd161, %rd160, %rd6;
	mad.lo.s64 	%rd162, %rd161, 25214903917, 11;
	and.b64  	%rd163, %rd162, %rd6;
	shr.u64 	%rd164, %rd163, 17;
	and.b64  	%rd165, %rd164, %rd7;
	mul.hi.u64 	%rd166, %rd165, 1844674407370955162;
	cvt.u32.u64 	%r89, %rd166;
	mov.b64 	%rd167, 10;
	cvt.u32.u64 	%r90, %rd167;
	mul.lo.s32 	%r91, %r89, %r90;
	cvt.u32.u64 	%r92, %rd165;
	sub.s32 	%r93, %r92, %r91;
	shr.u16 	%rs26, %rs1, %r93;
	and.b16  	%rs27, %rs26, 1;
	setp.eq.b16 	%p29, %rs27, 1;
	not.pred 	%p30, %p29;
	@%p30 bra 	$L__BB8_30;
	ld.global.nc.u64 	%rd168, [%rd1+104];
	add.s64 	%rd169, %rd168, %rd11;
	xor.b64  	%rd170, %rd169, 25303508018;
	and.b64  	%rd171, %rd170, %rd6;
	mad.lo.s64 	%rd172, %rd171, 25214903917, 11;
	and.b64  	%rd173, %rd172, %rd6;
	shr.u64 	%rd174, %rd173, 17;
	and.b64  	%rd175, %rd174, %rd7;
	mul.hi.u64 	%rd176, %rd175, 1844674407370955162;
	cvt.u32.u64 	%r94, %rd176;
	mov.b64 	%rd177, 10;
	cvt.u32.u64 	%r95, %rd177;
	mul.lo.s32 	%r96, %r94, %r95;
	cvt.u32.u64 	%r97, %rd175;
	sub.s32 	%r98, %r97, %r96;
	shr.u16 	%rs28, %rs1, %r98;
	and.b16  	%rs29, %rs28, 1;
	setp.eq.b16 	%p31, %rs29, 1;
	not.pred 	%p32, %p31;
	@%p32 bra 	$L__BB8_30;
	ld.global.nc.u64 	%rd178, [%rd1+112];
	add.s64 	%rd179, %rd178, %rd11;
	xor.b64  	%rd180, %rd179, 25303508018;
	and.b64  	%rd181, %rd180, %rd6;
	mad.lo.s64 	%rd182, %rd181, 25214903917, 11;
	and.b64  	%rd183, %rd182, %rd6;
	shr.u64 	%rd184, %rd183, 17;
	and.b64  	%rd185, %rd184, %rd7;
	mul.hi.u64 	%rd186, %rd185, 1844674407370955162;
	cvt.u32.u64 	%r99, %rd186;
	mov.b64 	%rd187, 10;
	cvt.u32.u64 	%r100, %rd187;
	mul.lo.s32 	%r101, %r99, %r100;
	cvt.u32.u64 	%r102, %rd185;
	sub.s32 	%r103, %r102, %r101;
	shr.u16 	%rs30, %rs1, %r103;
	and.b16  	%rs31, %rs30, 1;
	setp.eq.b16 	%p33, %rs31, 1;
	not.pred 	%p34, %p33;
	@%p34 bra 	$L__BB8_30;
	ld.global.nc.u64 	%rd188, [%rd1+120];
	add.s64 	%rd189, %rd188, %rd11;
	xor.b64  	%rd190, %rd189, 25303508018;
	and.b64  	%rd191, %rd190, %rd6;
	mad.lo.s64 	%rd192, %rd191, 25214903917, 11;
	and.b64  	%rd193, %rd192, %rd6;
	shr.u64 	%rd194, %rd193, 17;
	and.b64  	%rd195, %rd194, %rd7;
	mul.hi.u64 	%rd196, %rd195, 1844674407370955162;
	cvt.u32.u64 	%r104, %rd196;
	mov.b64 	%rd197, 10;
	cvt.u32.u64 	%r105, %rd197;
	mul.lo.s32 	%r106, %r104, %r105;
	cvt.u32.u64 	%r107, %rd195;
	sub.s32 	%r108, %r107, %r106;
	shr.u16 	%rs32, %rs1, %r108;
	and.b16  	%rs33, %rs32, 1;
	setp.eq.b16 	%p35, %rs33, 1;
	not.pred 	%p36, %p35;
	@%p36 bra 	$L__BB8_30;
	ld.global.nc.u64 	%rd198, [%rd1+128];
	add.s64 	%rd199, %rd198, %rd11;
	xor.b64  	%rd200, %rd199, 25303508018;
	and.b64  	%rd201, %rd200, %rd6;
	mad.lo.s64 	%rd202, %rd201, 25214903917, 11;
	and.b64  	%rd203, %rd202, %rd6;
	shr.u64 	%rd204, %rd203, 17;
	and.b64  	%rd205, %rd204, %rd7;
	mul.hi.u64 	%rd206, %rd205, 1844674407370955162;
	cvt.u32.u64 	%r109, %rd206;
	mov.b64 	%rd207, 10;
	cvt.u32.u64 	%r110, %rd207;
	mul.lo.s32 	%r111, %r109, %r110;
	cvt.u32.u64 	%r112, %rd205;
	sub.s32 	%r113, %r112, %r111;
	shr.u16 	%rs34, %rs1, %r113;
	and.b16  	%rs35, %rs34, 1;
	setp.eq.b16 	%p37, %rs35, 1;
	not.pred 	%p38, %p37;
	@%p38 bra 	$L__BB8_30;
	ld.global.nc.u64 	%rd208, [%rd1+136];
	add.s64 	%rd209, %rd208, %rd11;
	xor.b64  	%rd210, %rd209, 25303508018;
	and.b64  	%rd211, %rd210, %rd6;
	mad.lo.s64 	%rd212, %rd211, 25214903917, 11;
	and.b64  	%rd213, %rd212, %rd6;
	shr.u64 	%rd214, %rd213, 17;
	and.b64  	%rd215, %rd214, %rd7;
	mul.hi.u64 	%rd216, %rd215, 1844674407370955162;
	cvt.u32.u64 	%r114, %rd216;
	mov.b64 	%rd217, 10;
	cvt.u32.u64 	%r115, %rd217;
	mul.lo.s32 	%r116, %r114, %r115;
	cvt.u32.u64 	%r117, %rd215;
	sub.s32 	%r118, %r117, %r116;
	shr.u16 	%rs36, %rs1, %r118;
	and.b16  	%rs37, %rs36, 1;
	setp.eq.b16 	%p39, %rs37, 1;
	not.pred 	%p40, %p39;
	@%p40 bra 	$L__BB8_30;
	ld.global.nc.u64 	%rd218, [%rd1+144];
	add.s64 	%rd219, %rd218, %rd11;
	xor.b64  	%rd220, %rd219, 25303508018;
	and.b64  	%rd221, %rd220, %rd6;
	mad.lo.s64 	%rd222, %rd221, 25214903917, 11;
	and.b64  	%rd223, %rd222, %rd6;
	shr.u64 	%rd224, %rd223, 17;
	and.b64  	%rd225, %rd224, %rd7;
	mul.hi.u64 	%rd226, %rd225, 1844674407370955162;
	cvt.u32.u64 	%r119, %rd226;
	mov.b64 	%rd227, 10;
	cvt.u32.u64 	%r120, %rd227;
	mul.lo.s32 	%r121, %r119, %r120;
	cvt.u32.u64 	%r122, %rd225;
	sub.s32 	%r123, %r122, %r121;
	shr.u16 	%rs38, %rs1, %r123;
	and.b16  	%rs39, %rs38, 1;
	setp.eq.b16 	%p41, %rs39, 1;
	not.pred 	%p42, %p41;
	@%p42 bra 	$L__BB8_30;
	ld.global.nc.u64 	%rd228, [%rd1+152];
	add.s64 	%rd229, %rd228, %rd11;
	xor.b64  	%rd230, %rd229, 25303508018;
	and.b64  	%rd231, %rd230, %rd6;
	mad.lo.s64 	%rd232, %rd231, 25214903917, 11;
	and.b64  	%rd233, %rd232, %rd6;
	shr.u64 	%rd234, %rd233, 17;
	and.b64  	%rd235, %rd234, %rd7;
	mul.hi.u64 	%rd236, %rd235, 1844674407370955162;
	cvt.u32.u64 	%r124, %rd236;
	mov.b64 	%rd237, 10;
	cvt.u32.u64 	%r125, %rd237;
	mul.lo.s32 	%r126, %r124, %r125;
	cvt.u32.u64 	%r127, %rd235;
	sub.s32 	%r128, %r127, %r126;
	shr.u16 	%rs40, %rs1, %r128;
	and.b16  	%rs41, %rs40, 1;
	setp.eq.b16 	%p43, %rs41, 1;
	not.pred 	%p44, %p43;
	@%p44 bra 	$L__BB8_30;
	ld.global.nc.u64 	%rd238, [%rd1+160];
	add.s64 	%rd239, %rd238, %rd11;
	xor.b64  	%rd240, %rd239, 25303508018;
	and.b64  	%rd241, %rd240, %rd6;
	mad.lo.s64 	%rd242, %rd241, 25214903917, 11;
	and.b64  	%rd243, %rd242, %rd6;
	shr.u64 	%rd244, %rd243, 17;
	and.b64  	%rd245, %rd244, %rd7;
	mul.hi.u64 	%rd246, %rd245, 1844674407370955162;
	cvt.u32.u64 	%r129, %rd246;
	mov.b64 	%rd247, 10;
	cvt.u32.u64 	%r130, %rd247;
	mul.lo.s32 	%r131, %r129, %r130;
	cvt.u32.u64 	%r132, %rd245;
	sub.s32 	%r133, %r132, %r131;
	shr.u16 	%rs42, %rs1, %r133;
	and.b16  	%rs43, %rs42, 1;
	setp.eq.b16 	%p45, %rs43, 1;
	not.pred 	%p46, %p45;
	@%p46 bra 	$L__BB8_30;
	ld.global.nc.u64 	%rd248, [%rd1+168];
	add.s64 	%rd249, %rd248, %rd11;
	xor.b64  	%rd250, %rd249, 25303508018;
	and.b64  	%rd251, %rd250, %rd6;
	mad.lo.s64 	%rd252, %rd251, 25214903917, 11;
	and.b64  	%rd253, %rd252, %rd6;
	shr.u64 	%rd254, %rd253, 17;
	and.b64  	%rd255, %rd254, %rd7;
	mul.hi.u64 	%rd256, %rd255, 1844674407370955162;
	cvt.u32.u64 	%r134, %rd256;
	mov.b64 	%rd257, 10;
	cvt.u32.u64 	%r135, %rd257;
	mul.lo.s32 	%r136, %r134, %r135;
	cvt.u32.u64 	%r137, %rd255;
	sub.s32 	%r138, %r137, %r136;
	shr.u16 	%rs44, %rs1, %r138;
	and.b16  	%rs45, %rs44, 1;
	setp.eq.b16 	%p47, %rs45, 1;
	not.pred 	%p48, %p47;
	@%p48 bra 	$L__BB8_30;
	ld.global.nc.u64 	%rd258, [%rd1+176];
	add.s64 	%rd259, %rd258, %rd11;
	xor.b64  	%rd260, %rd259, 25303508018;
	and.b64  	%rd261, %rd260, %rd6;
	mad.lo.s64 	%rd262, %rd261, 25214903917, 11;
	and.b64  	%rd263, %rd262, %rd6;
	shr.u64 	%rd264, %rd263, 17;
	and.b64  	%rd265, %rd264, %rd7;
	mul.hi.u64 	%rd266, %rd265, 1844674407370955162;
	cvt.u32.u64 	%r139, %rd266;
	mov.b64 	%rd267, 10;
	cvt.u32.u64 	%r140, %rd267;
	mul.lo.s32 	%r141, %r139, %r140;
	cvt.u32.u64 	%r142, %rd265;
	sub.s32 	%r143, %r142, %r141;
	shr.u16 	%rs46, %rs1, %r143;
	and.b16  	%rs47, %rs46, 1;
	setp.eq.b16 	%p49, %rs47, 1;
	not.pred 	%p50, %p49;
	@%p50 bra 	$L__BB8_30;
	ld.global.nc.u64 	%rd268, [%rd1+184];
	add.s64 	%rd269, %rd268, %rd11;
	xor.b64  	%rd270, %rd269, 25303508018;
	and.b64  	%rd271, %rd270, %rd6;
	mad.lo.s64 	%rd272, %rd271, 25214903917, 11;
	and.b64  	%rd273, %rd272, %rd6;
	shr.u64 	%rd274, %rd273, 17;
	and.b64  	%rd275, %rd274, %rd7;
	mul.hi.u64 	%rd276, %rd275, 1844674407370955162;
	cvt.u32.u64 	%r144, %rd276;
	mov.b64 	%rd277, 10;
	cvt.u32.u64 	%r145, %rd277;
	mul.lo.s32 	%r146, %r144, %r145;
	cvt.u32.u64 	%r147, %rd275;
	sub.s32 	%r148, %r147, %r146;
	shr.u16 	%rs48, %rs1, %r148;
	and.b16  	%rs49, %rs48, 1;
	setp.eq.b16 	%p51, %rs49, 1;
	not.pred 	%p52, %p51;
	@%p52 bra 	$L__BB8_30;
	ld.global.nc.u64 	%rd278, [%rd1+192];
	add.s64 	%rd279, %rd278, %rd11;
	xor.b64  	%rd280, %rd279, 25303508018;
	and.b64  	%rd281, %rd280, %rd6;
	mad.lo.s64 	%rd282, %rd281, 25214903917, 11;
	and.b64  	%rd283, %rd282, %rd6;
	shr.u64 	%rd284, %rd283, 17;
	and.b64  	%rd285, %rd284, %rd7;
	mul.hi.u64 	%rd286, %rd285, 1844674407370955162;
	cvt.u32.u64 	%r149, %rd286;
	mov.b64 	%rd287, 10;
	cvt.u32.u64 	%r150, %rd287;
	mul.lo.s32 	%r151, %r149, %r150;
	cvt.u32.u64 	%r152, %rd285;
	sub.s32 	%r153, %r152, %r151;
	shr.u16 	%rs50, %rs1, %r153;
	and.b16  	%rs51, %rs50, 1;
	setp.eq.b16 	%p53, %rs51, 1;
	not.pred 	%p54, %p53;
	@%p54 bra 	$L__BB8_30;
	add.s32 	%r6, %r286, 1;
	mul.wide.s32 	%rd288, %r286, 8;
	add.s64 	%rd289, %rd4, %rd288;
	st.local.u64 	[%rd289], %rd10;
	mov.u32 	%r286, %r6;
$L__BB8_30:
	or.b64  	%rd12, %rd10, %rd8;
	and.b64  	%rd13, %rd12, %rd6;
	add.s64 	%rd290, %rd9, %rd13;
	xor.b64  	%rd291, %rd290, 25303508018;
	and.b64  	%rd292, %rd291, %rd6;
	mad.lo.s64 	%rd293, %rd292, 25214903917, 11;
	and.b64  	%rd294, %rd293, %rd6;
	shr.u64 	%rd295, %rd294, 17;
	and.b64  	%rd296, %rd295, %rd7;
	mul.hi.u64 	%rd297, %rd296, 1844674407370955162;
	cvt.u32.u64 	%r154, %rd297;
	mov.b64 	%rd298, 10;
	cvt.u32.u64 	%r155, %rd298;
	mul.lo.s32 	%r156, %r154, %r155;
	cvt.u32.u64 	%r157, %rd296;
	sub.s32 	%r158, %r157, %r156;
	shr.u16 	%rs52, %rs1, %r158;
	and.b16  	%rs53, %rs52, 1;
	setp.eq.b16 	%p56, %rs53, 1;
	not.pred 	%p57, %p56;
	mov.pred 	%p141, 0;
	@%p57 bra 	$L__BB8_55;
	ld.global.nc.u64 	%rd299, [%rd1+8];
	add.s64 	%rd300, %rd299, %rd13;
	xor.b64  	%rd301, %rd300, 25303508018;
	and.b64  	%rd302, %rd301, %rd6;
	mad.lo.s64 	%rd303, %rd302, 25214903917, 11;
	and.b64  	%rd304, %rd303, %rd6;
	shr.u64 	%rd305, %rd304, 17;
	and.b64  	%rd306, %rd305, %rd7;
	mul.hi.u64 	%rd307, %rd306, 1844674407370955162;
	cvt.u32.u64 	%r159, %rd307;
	mov.b64 	%rd308, 10;
	cvt.u32.u64 	%r160, %rd308;
	mul.lo.s32 	%r161, %r159, %r160;
	cvt.u32.u64 	%r162, %rd306;
	sub.s32 	%r163, %r162, %r161;
	shr.u16 	%rs54, %rs1, %r163;
	and.b16  	%rs55, %rs54, 1;
	setp.eq.b16 	%p59, %rs55, 1;
	not.pred 	%p60, %p59;
	@%p60 bra 	$L__BB8_55;
	ld.global.nc.u64 	%rd309, [%rd1+16];
	add.s64 	%rd310, %rd309, %rd13;
	xor.b64  	%rd311, %rd310, 25303508018;
	and.b64  	%rd312, %rd311, %rd6;
	mad.lo.s64 	%rd313, %rd312, 25214903917, 11;
	and.b64  	%rd314, %rd313, %rd6;
	shr.u64 	%rd315, %rd314, 17;
	and.b64  	%rd316, %rd315, %rd7;
	mul.hi.u64 	%rd317, %rd316, 1844674407370955162;
	cvt.u32.u64 	%r164, %rd317;
	mov.b64 	%rd318, 10;
	cvt.u32.u64 	%r165, %rd318;
	mul.lo.s32 	%r166, %r164, %r165;
	cvt.u32.u64 	%r167, %rd316;
	sub.s32 	%r168, %r167, %r166;
	shr.u16 	%rs56, %rs1, %r168;
	and.b16  	%rs57, %rs56, 1;
	setp.eq.b16 	%p62, %rs57, 1;
	not.pred 	%p63, %p62;
	@%p63 bra 	$L__BB8_55;
	ld.global.nc.u64 	%rd319, [%rd1+24];
	add.s64 	%rd320, %rd319, %rd13;
	xor.b64  	%rd321, %rd320, 25303508018;
	and.b64  	%rd322, %rd321, %rd6;
	mad.lo.s64 	%rd323, %rd322, 25214903917, 11;
	and.b64  	%rd324, %rd323, %rd6;
	shr.u64 	%rd325, %rd324, 17;
	and.b64  	%rd326, %rd325, %rd7;
	mul.hi.u64 	%rd327, %rd326, 1844674407370955162;
	cvt.u32.u64 	%r169, %rd327;
	mov.b64 	%rd328, 10;
	cvt.u32.u64 	%r170, %rd328;
	mul.lo.s32 	%r171, %r169, %r170;
	cvt.u32.u64 	%r172, %rd326;
	sub.s32 	%r173, %r172, %r171;
	shr.u16 	%rs58, %rs1, %r173;
	and.b16  	%rs59, %rs58, 1;
	setp.eq.b16 	%p65, %rs59, 1;
	not.pred 	%p66, %p65;
	@%p66 bra 	$L__BB8_55;
	ld.global.nc.u64 	%rd329, [%rd1+32];
	add.s64 	%rd330, %rd329, %rd13;
	xor.b64  	%rd331, %rd330, 25303508018;
	and.b64  	%rd332, %rd331, %rd6;
	mad.lo.s64 	%rd333, %rd332, 25214903917, 11;
	and.b64  	%rd334, %rd333, %rd6;
	shr.u64 	%rd335, %rd334, 17;
	and.b64  	%rd336, %rd335, %rd7;
	mul.hi.u64 	%rd337, %rd336, 1844674407370955162;
	cvt.u32.u64 	%r174, %rd337;
	mov.b64 	%rd338, 10;
	cvt.u32.u64 	%r175, %rd338;
	mul.lo.s32 	%r176, %r174, %r175;
	cvt.u32.u64 	%r177, %rd336;
	sub.s32 	%r178, %r177, %r176;
	shr.u16 	%rs60, %rs1, %r178;
	and.b16  	%rs61, %rs60, 1;
	setp.eq.b16 	%p68, %rs61, 1;
	not.pred 	%p69, %p68;
	@%p69 bra 	$L__BB8_55;
	ld.global.nc.u64 	%rd339, [%rd1+40];
	add.s64 	%rd340, %rd339, %rd13;
	xor.b64  	%rd341, %rd340, 25303508018;
	and.b64  	%rd342, %rd341, %rd6;
	mad.lo.s64 	%rd343, %rd342, 25214903917, 11;
	and.b64  	%rd344, %rd343, %rd6;
	shr.u64 	%rd345, %rd344, 17;
	and.b64  	%rd346, %rd345, %rd7;
	mul.hi.u64 	%rd347, %rd346, 1844674407370955162;
	cvt.u32.u64 	%r179, %rd347;
	mov.b64 	%rd348, 10;
	cvt.u32.u64 	%r180, %rd348;
	mul.lo.s32 	%r181, %r179, %r180;
	cvt.u32.u64 	%r182, %rd346;
	sub.s32 	%r183, %r182, %r181;
	shr.u16 	%rs62, %rs1, %r183;
	and.b16  	%rs63, %rs62, 1;
	setp.eq.b16 	%p71, %rs63, 1;
	not.pred 	%p72, %p71;
	@%p72 bra 	$L__BB8_55;
	ld.global.nc.u64 	%rd349, [%rd1+48];
	add.s64 	%rd350, %rd349, %rd13;
	xor.b64  	%rd351, %rd350, 25303508018;
	and.b64  	%rd352, %rd351, %rd6;
	mad.lo.s64 	%rd353, %rd352, 25214903917, 11;
	and.b64  	%rd354, %rd353, %rd6;
	shr.u64 	%rd355, %rd354, 17;
	and.b64  	%rd356, %rd355, %rd7;
	mul.hi.u64 	%rd357, %rd356, 1844674407370955162;
	cvt.u32.u64 	%r184, %rd357;
	mov.b64 	%rd358, 10;
	cvt.u32.u64 	%r185, %rd358;
	mul.lo.s32 	%r186, %r184, %r185;
	cvt.u32.u64 	%r187, %rd356;
	sub.s32 	%r188, %r187, %r186;
	shr.u16 	%rs64, %rs1, %r188;
	and.b16  	%rs65, %rs64, 1;
	setp.eq.b16 	%p74, %rs65, 1;
	not.pred 	%p75, %p74;
	@%p75 bra 	$L__BB8_55;
	ld.global.nc.u64 	%rd359, [%rd1+56];
	add.s64 	%rd360, %rd359, %rd13;
	xor.b64  	%rd361, %rd360, 25303508018;
	and.b64  	%rd362, %rd361, %rd6;
	mad.lo.s64 	%rd363, %rd362, 25214903917, 11;
	and.b64  	%rd364, %rd363, %rd6;
	shr.u64 	%rd365, %rd364, 17;
	and.b64  	%rd366, %rd365, %rd7;
	mul.hi.u64 	%rd367, %rd366, 1844674407370955162;
	cvt.u32.u64 	%r189, %rd367;
	mov.b64 	%rd368, 10;
	cvt.u32.u64 	%r190, %rd368;
	mul.lo.s32 	%r191, %r189, %r190;
	cvt.u32.u64 	%r192, %rd366;
	sub.s32 	%r193, %r192, %r191;
	shr.u16 	%rs66, %rs1, %r193;
	and.b16  	%rs67, %rs66, 1;
	setp.eq.b16 	%p77, %rs67, 1;
	not.pred 	%p78, %p77;
	@%p78 bra 	$L__BB8_55;
	ld.global.nc.u64 	%rd369, [%rd1+64];
	add.s64 	%rd370, %rd369, %rd13;
	xor.b64  	%rd371, %rd370, 25303508018;
	and.b64  	%rd372, %rd371, %rd6;
	mad.lo.s64 	%rd373, %rd372, 25214903917, 11;
	and.b64  	%rd374, %rd373, %rd6;
	shr.u64 	%rd375, %rd374, 17;
	and.b64  	%rd376, %rd375, %rd7;
	mul.hi.u64 	%rd377, %rd376, 1844674407370955162;
	cvt.u32.u64 	%r194, %rd377;
	mov.b64 	%rd378, 10;
	cvt.u32.u64 	%r195, %rd378;
	mul.lo.s32 	%r196, %r194, %r195;
	cvt.u32.u64 	%r197, %rd376;
	sub.s32 	%r198, %r197, %r196;
	shr.u16 	%rs68, %rs1, %r198;
	and.b16  	%rs69, %rs68, 1;
	setp.eq.b16 	%p80, %rs69, 1;
	not.pred 	%p81, %p80;
	@%p81 bra 	$L__BB8_55;
	ld.global.nc.u64 	%rd379, [%rd1+72];
	add.s64 	%rd380, %rd379, %rd13;
	xor.b64  	%rd381, %rd380, 25303508018;
	and.b64  	%rd382, %rd381, %rd6;
	mad.lo.s64 	%rd383, %rd382, 25214903917, 11;
	and.b64  	%rd384, %rd383, %rd6;
	shr.u64 	%rd385, %rd384, 17;
	and.b64  	%rd386, %rd385, %rd7;
	mul.hi.u64 	%rd387, %rd386, 1844674407370955162;
	cvt.u32.u64 	%r199, %rd387;
	mov.b64 	%rd388, 10;
	cvt.u32.u64 	%r200, %rd388;
	mul.lo.s32 	%r201, %r199, %r200;
	cvt.u32.u64 	%r202, %rd386;
	sub.s32 	%r203, %r202, %r201;
	shr.u16 	%rs70, %rs1, %r203;
	and.b16  	%rs71, %rs70, 1;
	setp.eq.b16 	%p83, %rs71, 1;
	not.pred 	%p84, %p83;
	@%p84 bra 	$L__BB8_55;
	ld.global.nc.u64 	%rd389, [%rd1+80];
	add.s64 	%rd390, %rd389, %rd13;
	xor.b64  	%rd391, %rd390, 25303508018;
	and.b64  	%rd392, %rd391, %rd6;
	mad.lo.s64 	%rd393, %rd392, 25214903917, 11;
	and.b64  	%rd394, %rd393, %rd6;
	shr.u64 	%rd395, %rd394, 17;
	and.b64  	%rd396, %rd395, %rd7;
	mul.hi.u64 	%rd397, %rd396, 1844674407370955162;
	cvt.u32.u64 	%r204, %rd397;
	mov.b64 	%rd398, 10;
	cvt.u32.u64 	%r205, %rd398;
	mul.lo.s32 	%r206, %r204, %r205;
	cvt.u32.u64 	%r207, %rd396;
	sub.s32 	%r208, %r207, %r206;
	shr.u16 	%rs72, %rs1, %r208;
	and.b16  	%rs73, %rs72, 1;
	setp.eq.b16 	%p86, %rs73, 1;
	not.pred 	%p87, %p86;
	@%p87 bra 	$L__BB8_55;
	ld.global.nc.u64 	%rd399, [%rd1+88];
	add.s64 	%rd400, %rd399, %rd13;
	xor.b64  	%rd401, %rd400, 25303508018;
	and.b64  	%rd402, %rd401, %rd6;
	mad.lo.s64 	%rd403, %rd402, 25214903917, 11;
	and.b64  	%rd404, %rd403, %rd6;
	shr.u64 	%rd405, %rd404, 17;
	and.b64  	%rd406, %rd405, %rd7;
	mul.hi.u64 	%rd407, %rd406, 1844674407370955162;
	cvt.u32.u64 	%r209, %rd407;
	mov.b64 	%rd408, 10;
	cvt.u32.u64 	%r210, %rd408;
	mul.lo.s32 	%r211, %r209, %r210;
	cvt.u32.u64 	%r212, %rd406;
	sub.s32 	%r213, %r212, %r211;
	shr.u16 	%rs74, %rs1, %r213;
	and.b16  	%rs75, %rs74, 1;
	setp.eq.b16 	%p89, %rs75, 1;
	not.pred 	%p90, %p89;
	@%p90 bra 	$L__BB8_55;
	ld.global.nc.u64 	%rd409, [%rd1+96];
	add.s64 	%rd410, %rd409, %rd13;
	xor.b64  	%rd411, %rd410, 25303508018;
	and.b64  	%rd412, %rd411, %rd6;
	mad.lo.s64 	%rd413, %rd412, 25214903917, 11;
	and.b64  	%rd414, %rd413, %rd6;
	shr.u64 	%rd415, %rd414, 17;
	and.b64  	%rd416, %rd415, %rd7;
	mul.hi.u64 	%rd417, %rd416, 1844674407370955162;
	cvt.u32.u64 	%r214, %rd417;
	mov.b64 	%rd418, 10;
	cvt.u32.u64 	%r215, %rd418;
	mul.lo.s32 	%r216, %r214, %r215;
	cvt.u32.u64 	%r217, %rd416;
	sub.s32 	%r218, %r217, %r216;
	shr.u16 	%rs76, %rs1, %r218;
	and.b16  	%rs77, %rs76, 1;
	setp.eq.b16 	%p92, %rs77, 1;
	not.pred 	%p93, %p92;
	@%p93 bra 	$L__BB8_55;
	ld.global.nc.u64 	%rd419, [%rd1+104];
	add.s64 	%rd420, %rd419, %rd13;
	xor.b64  	%rd421, %rd420, 25303508018;
	and.b64  	%rd422, %rd421, %rd6;
	mad.lo.s64 	%rd423, %rd422, 25214903917, 11;
	and.b64  	%rd424, %rd423, %rd6;
	shr.u64 	%rd425, %rd424, 17;
	and.b64  	%rd426, %rd425, %rd7;
	mul.hi.u64 	%rd427, %rd426, 1844674407370955162;
	cvt.u32.u64 	%r219, %rd427;
	mov.b64 	%rd428, 10;
	cvt.u32.u64 	%r220, %rd428;
	mul.lo.s32 	%r221, %r219, %r220;
	cvt.u32.u64 	%r222, %rd426;
	sub.s32 	%r223, %r222, %r221;
	shr.u16 	%rs78, %rs1, %r223;
	and.b16  	%rs79, %rs78, 1;
	setp.eq.b16 	%p95, %rs79, 1;
	not.pred 	%p96, %p95;
	@%p96 bra 	$L__BB8_55;
	ld.global.nc.u64 	%rd429, [%rd1+112];
	add.s64 	%rd430, %rd429, %rd13;
	xor.b64  	%rd431, %rd430, 25303508018;
	and.b64  	%rd432, %rd431, %rd6;
	mad.lo.s64 	%rd433, %rd432, 25214903917, 11;
	and.b64  	%rd434, %rd433, %rd6;
	shr.u64 	%rd435, %rd434, 17;
	and.b64  	%rd436, %rd435, %rd7;
	mul.hi.u64 	%rd437, %rd436, 1844674407370955162;
	cvt.u32.u64 	%r224, %rd437;
	mov.b64 	%rd438, 10;
	cvt.u32.u64 	%r225, %rd438;
	mul.lo.s32 	%r226, %r224, %r225;
	cvt.u32.u64 	%r227, %rd436;
	sub.s32 	%r228, %r227, %r226;
	shr.u16 	%rs80, %rs1, %r228;
	and.b16  	%rs81, %rs80, 1;
	setp.eq.b16 	%p98, %rs81, 1;
	not.pred 	%p99, %p98;
	@%p99 bra 	$L__BB8_55;
	ld.global.nc.u64 	%rd439, [%rd1+120];
	add.s64 	%rd440, %rd439, %rd13;
	xor.b64  	%rd441, %rd440, 25303508018;
	and.b64  	%rd442, %rd441, %rd6;
	mad.lo.s64 	%rd443, %rd442, 25214903917, 11;
	and.b64  	%rd444, %rd443, %rd6;
	shr.u64 	%rd445, %rd444, 17;
	and.b64  	%rd446, %rd445, %rd7;
	mul.hi.u64 	%rd447, %rd446, 1844674407370955162;
	cvt.u32.u64 	%r229, %rd447;
	mov.b64 	%rd448, 10;
	cvt.u32.u64 	%r230, %rd448;
	mul.lo.s32 	%r231, %r229, %r230;
	cvt.u32.u64 	%r232, %rd446;
	sub.s32 	%r233, %r232, %r231;
	shr.u16 	%rs82, %rs1, %r233;
	and.b16  	%rs83, %rs82, 1;
	setp.eq.b16 	%p101, %rs83, 1;
	not.pred 	%p102, %p101;
	@%p102 bra 	$L__BB8_55;
	ld.global.nc.u64 	%rd449, [%rd1+128];
	add.s64 	%rd450, %rd449, %rd13;
	xor.b64  	%rd451, %rd450, 25303508018;
	and.b64  	%rd452, %rd451, %rd6;
	mad.lo.s64 	%rd453, %rd452, 25214903917, 11;
	and.b64  	%rd454, %rd453, %rd6;
	shr.u64 	%rd455, %rd454, 17;
	and.b64  	%rd456, %rd455, %rd7;
	mul.hi.u64 	%rd457, %rd456, 1844674407370955162;
	cvt.u32.u64 	%r234, %rd457;
	mov.b64 	%rd458, 10;
	cvt.u32.u64 	%r235, %rd458;
	mul.lo.s32 	%r236, %r234, %r235;
	cvt.u32.u64 	%r237, %rd456;
	sub.s32 	%r238, %r237, %r236;
	shr.u16 	%rs84, %rs1, %r238;
	and.b16  	%rs85, %rs84, 1;
	setp.eq.b16 	%p104, %rs85, 1;
	not.pred 	%p105, %p104;
	@%p105 bra 	$L__BB8_55;
	ld.global.nc.u64 	%rd459, [%rd1+136];
	add.s64 	%rd460, %rd459, %rd13;
	xor.b64  	%rd461, %rd460, 25303508018;
	and.b64  	%rd462, %rd461, %rd6;
	mad.lo.s64 	%rd463, %rd462, 25214903917, 11;
	and.b64  	%rd464, %rd463, %rd6;
	shr.u64 	%rd465, %rd464, 17;
	and.b64  	%rd466, %rd465, %rd7;
	mul.hi.u64 	%rd467, %rd466, 1844674407370955162;
	cvt.u32.u64 	%r239, %rd467;
	mov.b64 	%rd468, 10;
	cvt.u32.u64 	%r240, %rd468;
	mul.lo.s32 	%r241, %r239, %r240;
	cvt.u32.u64 	%r242, %rd466;
	sub.s32 	%r243, %r242, %r241;
	shr.u16 	%rs86, %rs1, %r243;
	and.b16  	%rs87, %rs86, 1;
	setp.eq.b16 	%p107, %rs87, 1;
	not.pred 	%p108, %p107;
	@%p108 bra 	$L__BB8_55;
	ld.global.nc.u64 	%rd469, [%rd1+144];
	add.s64 	%rd470, %rd469, %rd13;
	xor.b64  	%rd471, %rd470, 25303508018;
	and.b64  	%rd472, %rd471, %rd6;
	mad.lo.s64 	%rd473, %rd472, 25214903917, 11;
	and.b64  	%rd474, %rd473, %rd6;
	shr.u64 	%rd475, %rd474, 17;
	and.b64  	%rd476, %rd475, %rd7;
	mul.hi.u64 	%rd477, %rd476, 1844674407370955162;
	cvt.u32.u64 	%r244, %rd477;
	mov.b64 	%rd478, 10;
	cvt.u32.u64 	%r245, %rd478;
	mul.lo.s32 	%r246, %r244, %r245;
	cvt.u32.u64 	%r247, %rd476;
	sub.s32 	%r248, %r247, %r246;
	shr.u16 	%rs88, %rs1, %r248;
	and.b16  	%rs89, %rs88, 1;
	setp.eq.b16 	%p110, %rs89, 1;
	not.pred 	%p111, %p110;
	@%p111 bra 	$L__BB8_55;
	ld.global.nc.u64 	%rd479, [%rd1+152];
	add.s64 	%rd480, %rd479, %rd13;
	xor.b64  	%rd481, %rd480, 25303508018;
	and.b64  	%rd482, %rd481, %rd6;
	mad.lo.s64 	%rd483, %rd482, 25214903917, 11;
	and.b64  	%rd484, %rd483, %rd6;
	shr.u64 	%rd485, %rd484, 17;
	and.b64  	%rd486, %rd485, %rd7;
	mul.hi.u64 	%rd487, %rd486, 1844674407370955162;
	cvt.u32.u64 	%r249, %rd487;
	mov.b64 	%rd488, 10;
	cvt.u32.u64 	%r250, %rd488;
	mul.lo.s32 	%r251, %r249, %r250;
	cvt.u32.u64 	%r252, %rd486;
	sub.s32 	%r253, %r252, %r251;
	shr.u16 	%rs90, %rs1, %r253;
	and.b16  	%rs91, %rs90, 1;
	setp.eq.b16 	%p113, %rs91, 1;
	not.pred 	%p114, %p113;
	@%p114 bra 	$L__BB8_55;
	ld.global.nc.u64 	%rd489, [%rd1+160];
	add.s64 	%rd490, %rd489, %rd13;
	xor.b64  	%rd491, %rd490, 25303508018;
	and.b64  	%rd492, %rd491, %rd6;
	mad.lo.s64 	%rd493, %rd492, 25214903917, 11;
	and.b64  	%rd494, %rd493, %rd6;
	shr.u64 	%rd495, %rd494, 17;
	and.b64  	%rd496, %rd495, %rd7;
	mul.hi.u64 	%rd497, %rd496, 1844674407370955162;
	cvt.u32.u64 	%r254, %rd497;
	mov.b64 	%rd498, 10;
	cvt.u32.u64 	%r255, %rd498;
	mul.lo.s32 	%r256, %r254, %r255;
	cvt.u32.u64 	%r257, %rd496;
	sub.s32 	%r258, %r257, %r256;
	shr.u16 	%rs92, %rs1, %r258;
	and.b16  	%rs93, %rs92, 1;
	setp.eq.b16 	%p116, %rs93, 1;
	not.pred 	%p117, %p116;
	@%p117 bra 	$L__BB8_55;
	ld.global.nc.u64 	%rd499, [%rd1+168];
	add.s64 	%rd500, %rd499, %rd13;
	xor.b64  	%rd501, %rd500, 25303508018;
	and.b64  	%rd502, %rd501, %rd6;
	mad.lo.s64 	%rd503, %rd502, 25214903917, 11;
	and.b64  	%rd504, %rd503, %rd6;
	shr.u64 	%rd505, %rd504, 17;
	and.b64  	%rd506, %rd505, %rd7;
	mul.hi.u64 	%rd507, %rd506, 1844674407370955162;
	cvt.u32.u64 	%r259, %rd507;
	mov.b64 	%rd508, 10;
	cvt.u32.u64 	%r260, %rd508;
	mul.lo.s32 	%r261, %r259, %r260;
	cvt.u32.u64 	%r262, %rd506;
	sub.s32 	%r263, %r262, %r261;
	shr.u16 	%rs94, %rs1, %r263;
	and.b16  	%rs95, %rs94, 1;
	setp.eq.b16 	%p119, %rs95, 1;
	not.pred 	%p120, %p119;
	@%p120 bra 	$L__BB8_55;
	ld.global.nc.u64 	%rd509, [%rd1+176];
	add.s64 	%rd510, %rd509, %rd13;
	xor.b64  	%rd511, %rd510, 25303508018;
	and.b64  	%rd512, %rd511, %rd6;
	mad.lo.s64 	%rd513, %rd512, 25214903917, 11;
	and.b64  	%rd514, %rd513, %rd6;
	shr.u64 	%rd515, %rd514, 17;
	and.b64  	%rd516, %rd515, %rd7;
	mul.hi.u64 	%rd517, %rd516, 1844674407370955162;
	cvt.u32.u64 	%r264, %rd517;
	mov.b64 	%rd518, 10;
	cvt.u32.u64 	%r265, %rd518;
	mul.lo.s32 	%r266, %r264, %r265;
	cvt.u32.u64 	%r267, %rd516;
	sub.s32 	%r268, %r267, %r266;
	shr.u16 	%rs96, %rs1, %r268;
	and.b16  	%rs97, %rs96, 1;
	setp.eq.b16 	%p122, %rs97, 1;
	not.pred 	%p123, %p122;
	@%p123 bra 	$L__BB8_55;
	ld.global.nc.u64 	%rd519, [%rd1+184];
	add.s64 	%rd520, %rd519, %rd13;
	xor.b64  	%rd521, %rd520, 25303508018;
	and.b64  	%rd522, %rd521, %rd6;
	mad.lo.s64 	%rd523, %rd522, 25214903917, 11;
	and.b64  	%rd524, %rd523, %rd6;
	shr.u64 	%rd525, %rd524, 17;
	and.b64  	%rd526, %rd525, %rd7;
	mul.hi.u64 	%rd527, %rd526, 1844674407370955162;
	cvt.u32.u64 	%r269, %rd527;
	mov.b64 	%rd528, 10;
	cvt.u32.u64 	%r270, %rd528;
	mul.lo.s32 	%r271, %r269, %r270;
	cvt.u32.u64 	%r272, %rd526;
	sub.s32 	%r273, %r272, %r271;
	shr.u16 	%rs98, %rs1, %r273;
	and.b16  	%rs99, %rs98, 1;
	setp.eq.b16 	%p125, %rs99, 1;
	not.pred 	%p126, %p125;
	@%p126 bra 	$L__BB8_55;
	ld.global.nc.u64 	%rd529, [%rd1+192];
	add.s64 	%rd530, %rd529, %rd13;
	xor.b64  	%rd531, %rd530, 25303508018;
	and.b64  	%rd532, %rd531, %rd6;
	mad.lo.s64 	%rd533, %rd532, 25214903917, 11;
	and.b64  	%rd534, %rd533, %rd6;
	shr.u64 	%rd535, %rd534, 17;
	and.b64  	%rd536, %rd535, %rd7;
	mul.hi.u64 	%rd537, %rd536, 1844674407370955162;
	cvt.u32.u64 	%r274, %rd537;
	mov.b64 	%rd538, 10;
	cvt.u32.u64 	%r275, %rd538;
	mul.lo.s32 	%r276, %r274, %r275;
	cvt.u32.u64 	%r277, %rd536;
	sub.s32 	%r278, %r277, %r276;
	shr.u16 	%rs100, %rs1, %r278;
	and.b16  	%rs101, %rs100, 1;
	setp.eq.b16 	%p141, %rs101, 1;
$L__BB8_55:
	setp.gt.s32 	%p127, %r286, 63;
	not.pred 	%p128, %p141;
	or.pred  	%p129, %p128, %p127;
	@%p129 bra 	$L__BB8_57;
	add.s32 	%r8, %r286, 1;
	mul.wide.s32 	%rd539, %r286, 8;
	add.s64 	%rd540, %rd4, %rd539;
	st.local.u64 	[%rd540], %rd12;
	mov.u32 	%r286, %r8;
$L__BB8_57:
	add.s32 	%r284, %r284, 1;
	setp.lt.s32 	%p130, %r284, %r283;
	setp.lt.s32 	%p131, %r286, 64;
	and.pred  	%p132, %p130, %p131;
	@%p132 bra 	$L__BB8_4;
$L__BB8_58:
	mov.u32 	%r283, %r286;
	setp.eq.s32 	%p133, %r283, 0;
	@%p133 bra 	$L__BB8_70;
	setp.lt.s32 	%p134, %r283, 1;
	@%p134 bra 	$L__BB8_67;
	and.b32  	%r12, %r283, 3;
	setp.lt.u32 	%p135, %r283, 4;
	mov.b32 	%r290, 0;
	@%p135 bra 	$L__BB8_63;
	add.s64 	%rd553, %rd4, 16;
	and.b32  	%r290, %r283, 2147483644;
	neg.s32 	%r289, %r290;
	mov.u64 	%rd554, %rd5;
$L__BB8_62:
	ld.local.v2.u64 	{%rd541, %rd542}, [%rd553+-16];
	st.local.v2.u64 	[%rd554+-16], {%rd541, %rd542};
	ld.local.v2.u64 	{%rd543, %rd544}, [%rd553];
	st.local.v2.u64 	[%rd554], {%rd543, %rd544};
	add.s32 	%r289, %r289, 4;
	add.s64 	%rd554, %rd554, 32;
	add.s64 	%rd553, %rd553, 32;
	setp.ne.s32 	%p136, %r289, 0;
	@%p136 bra 	$L__BB8_62;
$L__BB8_63:
	setp.eq.s32 	%p137, %r12, 0;
	@%p137 bra 	$L__BB8_67;
	mul.wide.u32 	%rd545, %r290, 8;
	add.s64 	%rd19, %rd4, %rd545;
	ld.local.u64 	%rd546, [%rd19];
	add.s64 	%rd20, %rd3, %rd545;
	st.local.u64 	[%rd20], %rd546;
	setp.eq.s32 	%p138, %r12, 1;
	@%p138 bra 	$L__BB8_67;
	ld.local.u64 	%rd547, [%rd19+8];
	st.local.u64 	[%rd20+8], %rd547;
	setp.eq.s32 	%p139, %r12, 2;
	@%p139 bra 	$L__BB8_67;
	ld.local.u64 	%rd548, [%rd19+16];
	st.local.u64 	[%rd20+16], %rd548;
$L__BB8_67:
	add.s32 	%r282, %r282, 1;
	setp.ne.s32 	%p140, %r282, 32;
	@%p140 bra 	$L__BB8_2;
	mul.wide.u32 	%rd549, %r1, 4;
	add.s64 	%rd550, %rd2, %rd549;
	mov.b32 	%r280, 1;
	st.global.u32 	[%rd550], %r280;
$L__BB8_69:
	ret;
$L__BB8_70:
	mul.wide.u32 	%rd551, %r1, 4;
	add.s64 	%rd552, %rd2, %rd551;
	mov.b32 	%r281, 0;
	st.global.u32 	[%rd552], %r281;
	bra.uni 	$L__BB8_69;

}
	// .globl	_Z19enumerateSingleRootmiiPmPjjmm
.visible .entry _Z19enumerateSingleRootmiiPmPjjmm(
	.param .u64 _Z19enumerateSingleRootmiiPmPjjmm_param_0,
	.param .u32 _Z19enumerateSingleRootmiiPmPjjmm_param_1,
	.param .u32 _Z19enumerateSingleRootmiiPmPjjmm_param_2,
	.param .u64 .ptr .align 1 _Z19enumerateSingleRootmiiPmPjjmm_param_3,
	.param .u64 .ptr .align 1 _Z19enumerateSingleRootmiiPmPjjmm_param_4,
	.param .u32 _Z19enumerateSingleRootmiiPmPjjmm_param_5,
	.param .u64 _Z19enumerateSingleRootmiiPmPjjmm_param_6,
	.param .u64 _Z19enumerateSingleRootmiiPmPjjmm_param_7
)
{
	.reg .pred 	%p<28>;
	.reg .b32 	%r<145>;
	.reg .b64 	%rd<173>;

	ld.param.u64 	%rd18, [_Z19enumerateSingleRootmiiPmPjjmm_param_0];
	ld.param.u32 	%r4, [_Z19enumerateSingleRootmiiPmPjjmm_param_1];
	ld.param.u32 	%r5, [_Z19enumerateSingleRootmiiPmPjjmm_param_2];
	ld.param.u32 	%r6, [_Z19enumerateSingleRootmiiPmPjjmm_param_5];
	ld.param.u64 	%rd21, [_Z19enumerateSingleRootmiiPmPjjmm_param_6];
	ld.param.u64 	%rd22, [_Z19enumerateSingleRootmiiPmPjjmm_param_7];
	mov.u32 	%r7, %ctaid.x;
	mov.u32 	%r8, %ntid.x;
	mul.wide.u32 	%rd23, %r7, %r8;
	mov.u32 	%r9, %tid.x;
	cvt.u64.u32 	%rd24, %r9;
	add.s64 	%rd1, %rd23, %rd24;
	setp.ge.u64 	%p1, %rd1, %rd22;
	@%p1 bra 	$L__BB9_28;
	add.s64 	%rd25, %rd21, %rd1;
	shl.b64 	%rd26, %rd25, 24;
	or.b64  	%rd2, %rd26, %rd18;
	mul.lo.s32 	%r10, %r5, %r5;
	mul.lo.s32 	%r1, %r5, 389711;
	mul.wide.u32 	%rd27, %r10, 4392871;
	cvt.s64.s32 	%rd28, %r1;
	add.s64 	%rd29, %rd2, %rd28;
	add.s64 	%rd3, %rd29, %rd27;
	mul.lo.s32 	%r2, %r4, 4987142;
	mul.lo.s32 	%r11, %r2, %r4;
	mul.lo.s32 	%r12, %r4, 5947611;
	cvt.u64.u32 	%rd4, %r11;
	cvt.s64.s32 	%rd5, %r12;
	add.s64 	%rd30, %rd3, %rd5;
	add.s64 	%rd31, %rd30, %rd4;
	xor.b64  	%rd32, %rd31, 25303508018;
	mad.lo.s64 	%rd33, %rd32, 25214903917, 11;
	shr.u64 	%rd34, %rd33, 17;
	cvt.u32.u64 	%r13, %rd34;
	and.b32  	%r14, %r13, 2147483647;
	mul.lo.s32 	%r15, %r14, -858993459;
	shf.l.wrap.b32 	%r16, %r15, %r15, 31;
	setp.gt.u32 	%p2, %r16, 429496729;
	@%p2 bra 	$L__BB9_28;
	cvt.u32.u64 	%r17, %rd5;
	add.s32 	%r18, %r2, 4987142;
	mad.lo.s32 	%r19, %r18, %r4, %r18;
	add.s32 	%r20, %r17, 5947611;
	cvt.u64.u32 	%rd6, %r19;
	cvt.s64.s32 	%rd7, %r20;
	add.s64 	%rd35, %rd3, %rd7;
	add.s64 	%rd36, %rd35, %rd6;
	xor.b64  	%rd37, %rd36, 25303508018;
	mad.lo.s64 	%rd38, %rd37, 25214903917, 11;
	shr.u64 	%rd39, %rd38, 17;
	cvt.u32.u64 	%r21, %rd39;
	and.b32  	%r22, %r21, 2147483647;
	mul.lo.s32 	%r23, %r22, -858993459;
	shf.l.wrap.b32 	%r24, %r23, %r23, 31;
	setp.gt.u32 	%p3, %r24, 429496729;
	@%p3 bra 	$L__BB9_28;
	add.s32 	%r26, %r4, 2;
	add.s32 	%r27, %r2, 9974284;
	mul.lo.s32 	%r28, %r27, %r26;
	add.s32 	%r29, %r17, 11895222;
	cvt.u64.u32 	%rd8, %r28;
	cvt.s64.s32 	%rd9, %r29;
	add.s64 	%rd40, %rd3, %rd9;
	add.s64 	%rd41, %rd40, %rd8;
	xor.b64  	%rd42, %rd41, 25303508018;
	mad.lo.s64 	%rd43, %rd42, 25214903917, 11;
	shr.u64 	%rd44, %rd43, 17;
	cvt.u32.u64 	%r30, %rd44;
	and.b32  	%r31, %r30, 2147483647;
	mul.lo.s32 	%r32, %r31, -858993459;
	shf.l.wrap.b32 	%r33, %r32, %r32, 31;
	setp.gt.u32 	%p4, %r33, 429496729;
	@%p4 bra 	$L__BB9_28;
	add.s32 	%r35, %r4, 3;
	add.s32 	%r36, %r2, 14961426;
	mul.lo.s32 	%r37, %r36, %r35;
	add.s32 	%r38, %r17, 17842833;
	cvt.u64.u32 	%rd10, %r37;
	cvt.s64.s32 	%rd11, %r38;
	add.s64 	%rd45, %rd3, %rd11;
	add.s64 	%rd46, %rd45, %rd10;
	xor.b64  	%rd47, %rd46, 25303508018;
	mad.lo.s64 	%rd48, %rd47, 25214903917, 11;
	shr.u64 	%rd49, %rd48, 17;
	cvt.u32.u64 	%r39, %rd49;
	and.b32  	%r40, %r39, 2147483647;
	mul.lo.s32 	%r41, %r40, -858993459;
	shf.l.wrap.b32 	%r42, %r41, %r41, 31;
	setp.gt.u32 	%p5, %r42, 429496729;
	@%p5 bra 	$L__BB9_28;
	add.s32 	%r44, %r4, 4;
	add.s32 	%r45, %r2, 19948568;
	mul.lo.s32 	%r46, %r45, %r44;
	add.s32 	%r47, %r17, 23790444;
	cvt.u64.u32 	%rd12, %r46;
	cvt.s64.s32 	%rd13, %r47;
	add.s64 	%rd50, %rd3, %rd13;
	add.s64 	%rd51, %rd50, %rd12;
	xor.b64  	%rd52, %rd51, 25303508018;
	mad.lo.s64 	%rd53, %rd52, 25214903917, 11;
	shr.u64 	%rd54, %rd53, 17;
	cvt.u32.u64 	%r48, %rd54;
	and.b32  	%r49, %r48, 2147483647;
	mul.lo.s32 	%r50, %r49, -858993459;
	shf.l.wrap.b32 	%r51, %r50, %r50, 31;
	setp.gt.u32 	%p6, %r51, 429496729;
	@%p6 bra 	$L__BB9_28;
	mad.lo.s32 	%r52, %r5, %r5, %r5;
	add.s32 	%r53, %r5, %r52;
	add.s32 	%r54, %r53, 1;
	add.s32 	%r55, %r1, 389711;
	mul.wide.u32 	%rd55, %r54, 4392871;
	cvt.s64.s32 	%rd56, %r55;
	add.s64 	%rd57, %rd2, %rd56;
	add.s64 	%rd14, %rd57, %rd55;
	add.s64 	%rd58, %rd14, %rd5;
	add.s64 	%rd59, %rd58, %rd4;
	xor.b64  	%rd60, %rd59, 25303508018;
	mad.lo.s64 	%rd61, %rd60, 25214903917, 11;
	shr.u64 	%rd62, %rd61, 17;
	cvt.u32.u64 	%r56, %rd62;
	and.b32  	%r57, %r56, 2147483647;
	mul.lo.s32 	%r58, %r57, -858993459;
	shf.l.wrap.b32 	%r59, %r58, %r58, 31;
	setp.gt.u32 	%p7, %r59, 429496729;
	@%p7 bra 	$L__BB9_28;
	add.s64 	%rd63, %rd14, %rd7;
	add.s64 	%rd64, %rd63, %rd6;
	xor.b64  	%rd65, %rd64, 25303508018;
	mad.lo.s64 	%rd66, %rd65, 25214903917, 11;
	shr.u64 	%rd67, %rd66, 17;
	cvt.u32.u64 	%r60, %rd67;
	and.b32  	%r61, %r60, 2147483647;
	mul.lo.s32 	%r62, %r61, -858993459;
	shf.l.wrap.b32 	%r63, %r62, %r62, 31;
	setp.gt.u32 	%p8, %r63, 429496729;
	@%p8 bra 	$L__BB9_28;
	add.s64 	%rd68, %rd14, %rd9;
	add.s64 	%rd69, %rd68, %rd8;
	xor.b64  	%rd70, %rd69, 25303508018;
	mad.lo.s64 	%rd71, %rd70, 25214903917, 11;
	shr.u64 	%rd72, %rd71, 17;
	cvt.u32.u64 	%r64, %rd72;
	and.b32  	%r65, %r64, 2147483647;
	mul.lo.s32 	%r66, %r65, -858993459;
	shf.l.wrap.b32 	%r67, %r66, %r66, 31;
	setp.gt.u32 	%p9, %r67, 429496729;
	@%p9 bra 	$L__BB9_28;
	add.s64 	%rd73, %rd14, %rd11;
	add.s64 	%rd74, %rd73, %rd10;
	xor.b64  	%rd75, %rd74, 25303508018;
	mad.lo.s64 	%rd76, %rd75, 25214903917, 11;
	shr.u64 	%rd77, %rd76, 17;
	cvt.u32.u64 	%r68, %rd77;
	and.b32  	%r69, %r68, 2147483647;
	mul.lo.s32 	%r70, %r69, -858993459;
	shf.l.wrap.b32 	%r71, %r70, %r70, 31;
	setp.gt.u32 	%p10, %r71, 429496729;
	@%p10 bra 	$L__BB9_28;
	add.s64 	%rd78, %rd14, %rd13;
	add.s64 	%rd79, %rd78, %rd12;
	xor.b64  	%rd80, %rd79, 25303508018;
	mad.lo.s64 	%rd81, %rd80, 25214903917, 11;
	shr.u64 	%rd82, %rd81, 17;
	cvt.u32.u64 	%r72, %rd82;
	and.b32  	%r73, %r72, 2147483647;
	mul.lo.s32 	%r74, %r73, -858993459;
	shf.l.wrap.b32 	%r75, %r74, %r74, 31;
	setp.gt.u32 	%p11, %r75, 429496729;
	@%p11 bra 	$L__BB9_28;
	add.s32 	%r76, %r5, 2;
	mul.lo.s32 	%r77, %r76, %r76;
	add.s32 	%r78, %r1, 779422;
	mul.wide.u32 	%rd83, %r77, 4392871;
	cvt.s64.s32 	%rd84, %r78;
	add.s64 	%rd85, %rd2, %rd84;
	add.s64 	%rd15, %rd85, %rd83;
	add.s64 	%rd86, %rd15, %rd5;
	add.s64 	%rd87, %rd86, %rd4;
	xor.b64  	%rd88, %rd87, 25303508018;
	mad.lo.s64 	%rd89, %rd88, 25214903917, 11;
	shr.u64 	%rd90, %rd89, 17;
	cvt.u32.u64 	%r79, %rd90;
	and.b32  	%r80, %r79, 2147483647;
	mul.lo.s32 	%r81, %r80, -858993459;
	shf.l.wrap.b32 	%r82, %r81, %r81, 31;
	setp.gt.u32 	%p12, %r82, 429496729;
	@%p12 bra 	$L__BB9_28;
	add.s64 	%rd91, %rd15, %rd7;
	add.s64 	%rd92, %rd91, %rd6;
	xor.b64  	%rd93, %rd92, 25303508018;
	mad.lo.s64 	%rd94, %rd93, 25214903917, 11;
	shr.u64 	%rd95, %rd94, 17;
	cvt.u32.u64 	%r83, %rd95;
	and.b32  	%r84, %r83, 2147483647;
	mul.lo.s32 	%r85, %r84, -858993459;
	shf.l.wrap.b32 	%r86, %r85, %r85, 31;
	setp.gt.u32 	%p13, %r86, 429496729;
	@%p13 bra 	$L__BB9_28;
	add.s64 	%rd96, %rd15, %rd9;
	add.s64 	%rd97, %rd96, %rd8;
	xor.b64  	%rd98, %rd97, 25303508018;
	mad.lo.s64 	%rd99, %rd98, 25214903917, 11;
	shr.u64 	%rd100, %rd99, 17;
	cvt.u32.u64 	%r87, %rd100;
	and.b32  	%r88, %r87, 2147483647;
	mul.lo.s32 	%r89, %r88, -858993459;
	shf.l.wrap.b32 	%r90, %r89, %r89, 31;
	setp.gt.u32 	%p14, %r90, 429496729;
	@%p14 bra 	$L__BB9_28;
	add.s64 	%rd101, %rd15, %rd11;
	add.s64 	%rd102, %rd101, %rd10;
	xor.b64  	%rd103, %rd102, 25303508018;
	mad.lo.s64 	%rd104, %rd103, 25214903917, 11;
	shr.u64 	%rd105, %rd104, 17;
	cvt.u32.u64 	%r91, %rd105;
	and.b32  	%r92, %r91, 2147483647;
	mul.lo.s32 	%r93, %r92, -858993459;
	shf.l.wrap.b32 	%r94, %r93, %r93, 31;
	setp.gt.u32 	%p15, %r94, 429496729;
	@%p15 bra 	$L__BB9_28;
	add.s64 	%rd106, %rd15, %rd13;
	add.s64 	%rd107, %rd106, %rd12;
	xor.b64  	%rd108, %rd107, 25303508018;
	mad.lo.s64 	%rd109, %rd108, 25214903917, 11;
	shr.u64 	%rd110, %rd109, 17;
	cvt.u32.u64 	%r95, %rd110;
	and.b32  	%r96, %r95, 2147483647;
	mul.lo.s32 	%r97, %r96, -858993459;
	shf.l.wrap.b32 	%r98, %r97, %r97, 31;
	setp.gt.u32 	%p16, %r98, 429496729;
	@%p16 bra 	$L__BB9_28;
	add.s32 	%r99, %r5, 3;
	mul.lo.s32 	%r100, %r99, %r99;
	add.s32 	%r101, %r1, 1169133;
	mul.wide.u32 	%rd111, %r100, 4392871;
	cvt.s64.s32 	%rd112, %r101;
	add.s64 	%rd113, %rd2, %rd112;
	add.s64 	%rd16, %rd113, %rd111;
	add.s64 	%rd114, %rd16, %rd5;
	add.s64 	%rd115, %rd114, %rd4;
	xor.b64  	%rd116, %rd115, 25303508018;
	mad.lo.s64 	%rd117, %rd116, 25214903917, 11;
	shr.u64 	%rd118, %rd117, 17;
	cvt.u32.u64 	%r102, %rd118;
	and.b32  	%r103, %r102, 2147483647;
	mul.lo.s32 	%r104, %r103, -858993459;
	shf.l.wrap.b32 	%r105, %r104, %r104, 31;
	setp.gt.u32 	%p17, %r105, 429496729;
	@%p17 bra 	$L__BB9_28;
	add.s64 	%rd119, %rd16, %rd7;
	add.s64 	%rd120, %rd119, %rd6;
	xor.b64  	%rd121, %rd120, 25303508018;
	mad.lo.s64 	%rd122, %rd121, 25214903917, 11;
	shr.u64 	%rd123, %rd122, 17;
	cvt.u32.u64 	%r106, %rd123;
	and.b32  	%r107, %r106, 2147483647;
	mul.lo.s32 	%r108, %r107, -858993459;
	shf.l.wrap.b32 	%r109, %r108, %r108, 31;
	setp.gt.u32 	%p18, %r109, 429496729;
	@%p18 bra 	$L__BB9_28;
	add.s64 	%rd124, %rd16, %rd9;
	add.s64 	%rd125, %rd124, %rd8;
	xor.b64  	%rd126, %rd125, 25303508018;
	mad.lo.s64 	%rd127, %rd126, 25214903917, 11;
	shr.u64 	%rd128, %rd127, 17;
	cvt.u32.u64 	%r110, %rd128;
	and.b32  	%r111, %r110, 2147483647;
	mul.lo.s32 	%r112, %r111, -858993459;
	shf.l.wrap.b32 	%r113, %r112, %r112, 31;
	setp.gt.u32 	%p19, %r113, 429496729;
	@%p19 bra 	$L__BB9_28;
	add.s64 	%rd129, %rd16, %rd11;
	add.s64 	%rd130, %rd129, %rd10;
	xor.b64  	%rd131, %rd130, 25303508018;
	mad.lo.s64 	%rd132, %rd131, 25214903917, 11;
	shr.u64 	%rd133, %rd132, 17;
	cvt.u32.u64 	%r114, %rd133;
	and.b32  	%r115, %r114, 2147483647;
	mul.lo.s32 	%r116, %r115, -858993459;
	shf.l.wrap.b32 	%r117, %r116, %r116, 31;
	setp.gt.u32 	%p20, %r117, 429496729;
	@%p20 bra 	$L__BB9_28;
	add.s64 	%rd134, %rd16, %rd13;
	add.s64 	%rd135, %rd134, %rd12;
	xor.b64  	%rd136, %rd135, 25303508018;
	mad.lo.s64 	%rd137, %rd136, 25214903917, 11;
	shr.u64 	%rd138, %rd137, 17;
	cvt.u32.u64 	%r118, %rd138;
	and.b32  	%r119, %r118, 2147483647;
	mul.lo.s32 	%r120, %r119, -858993459;
	shf.l.wrap.b32 	%r121, %r120, %r120, 31;
	setp.gt.u32 	%p21, %r121, 429496729;
	@%p21 bra 	$L__BB9_28;
	add.s32 	%r122, %r5, 4;
	mul.lo.s32 	%r123, %r122, %r122;
	add.s32 	%r124, %r1, 1558844;
	mul.wide.u32 	%rd139, %r123, 4392871;
	cvt.s64.s32 	%rd140, %r124;
	add.s64 	%rd141, %rd2, %rd140;
	add.s64 	%rd17, %rd141, %rd139;
	add.s64 	%rd142, %rd17, %rd5;
	add.s64 	%rd143, %rd142, %rd4;
	xor.b64  	%rd144, %rd143, 25303508018;
	mad.lo.s64 	%rd145, %rd144, 25214903917, 11;
	shr.u64 	%rd146, %rd145, 17;
	cvt.u32.u64 	%r125, %rd146;
	and.b32  	%r126, %r125, 2147483647;
	mul.lo.s32 	%r127, %r126, -858993459;
	shf.l.wrap.b32 	%r128, %r127, %r127, 31;
	setp.gt.u32 	%p22, %r128, 429496729;
	@%p22 bra 	$L__BB9_28;
	add.s64 	%rd147, %rd17, %rd7;
	add.s64 	%rd148, %rd147, %rd6;
	xor.b64  	%rd149, %rd148, 25303508018;
	mad.lo.s64 	%rd150, %rd149, 25214903917, 11;
	shr.u64 	%rd151, %rd150, 17;
	cvt.u32.u64 	%r129, %rd151;
	and.b32  	%r130, %r129, 2147483647;
	mul.lo.s32 	%r131, %r130, -858993459;
	shf.l.wrap.b32 	%r132, %r131, %r131, 31;
	setp.gt.u32 	%p23, %r132, 429496729;
	@%p23 bra 	$L__BB9_28;
	add.s64 	%rd152, %rd17, %rd9;
	add.s64 	%rd153, %rd152, %rd8;
	xor.b64  	%rd154, %rd153, 25303508018;
	mad.lo.s64 	%rd155, %rd154, 25214903917, 11;
	shr.u64 	%rd156, %rd155, 17;
	cvt.u32.u64 	%r133, %rd156;
	and.b32  	%r134, %r133, 2147483647;
	mul.lo.s32 	%r135, %r134, -858993459;
	shf.l.wrap.b32 	%r136, %r135, %r135, 31;
	setp.gt.u32 	%p24, %r136, 429496729;
	@%p24 bra 	$L__BB9_28;
	add.s64 	%rd157, %rd17, %rd11;
	add.s64 	%rd158, %rd157, %rd10;
	xor.b64  	%rd159, %rd158, 25303508018;
	mad.lo.s64 	%rd160, %rd159, 25214903917, 11;
	shr.u64 	%rd161, %rd160, 17;
	cvt.u32.u64 	%r137, %rd161;
	and.b32  	%r138, %r137, 2147483647;
	mul.lo.s32 	%r139, %r138, -858993459;
	shf.l.wrap.b32 	%r140, %r139, %r139, 31;
	setp.gt.u32 	%p25, %r140, 429496729;
	@%p25 bra 	$L__BB9_28;
	add.s64 	%rd162, %rd17, %rd13;
	add.s64 	%rd163, %rd162, %rd12;
	xor.b64  	%rd164, %rd163, 25303508018;
	mad.lo.s64 	%rd165, %rd164, 25214903917, 11;
	shr.u64 	%rd166, %rd165, 17;
	cvt.u32.u64 	%r141, %rd166;
	and.b32  	%r142, %r141, 2147483647;
	mul.lo.s32 	%r143, %r142, -858993459;
	shf.l.wrap.b32 	%r144, %r143, %r143, 31;
	setp.gt.u32 	%p26, %r144, 429496729;
	@%p26 bra 	$L__BB9_28;
	ld.param.u64 	%rd172, [_Z19enumerateSingleRootmiiPmPjjmm_param_4];
	cvta.to.global.u64 	%rd167, %rd172;
	atom.global.add.u32 	%r3, [%rd167], 1;
	setp.ge.u32 	%p27, %r3, %r6;
	@%p27 bra 	$L__BB9_28;
	ld.param.u64 	%rd171, [_Z19enumerateSingleRootmiiPmPjjmm_param_3];
	cvta.to.global.u64 	%rd168, %rd171;
	mul.wide.u32 	%rd169, %r3, 8;
	add.s64 	%rd170, %rd168, %rd169;
	st.global.u64 	[%rd170], %rd2;
$L__BB9_28:
	ret;

}


// ===== COMPILED SASS (sm_100) =====

	.target	sm_100

	.elftype	@"ET_EXEC"


//--------------------- .note.nv.tkinfo           --------------------------
	.section	.note.nv.tkinfo,"",@"SHT_NOTE"
	.sectionflags	@"SHF_NOTE_NV_TKINFO"
	.tkinfo
        /*0018*/ 	.word	0x00000002
        /*0030*/ 	.string	""
        /*0030*/ 	.string	"ptxas"
        /*0030*/ 	.string	"Cuda compilation tools, release 13.0, V13.0.88"
        /*0030*/ 	.string	"Build cuda_13.0.r13.0/compiler.36424714_0"
        /*0030*/ 	.string	"-arch sm_100 -m 64 "



//--------------------- .note.nv.cuinfo           --------------------------
	.section	.note.nv.cuinfo,"",@"SHT_NOTE"
	.sectionflags	@"SHF_NOTE_NV_CUINFO"
        /*0018*/ 	.short	0x0002
        /*001a*/ 	.short	0x0064
        /*001c*/ 	.short	0x0082
	.zero		2


//--------------------- .nv.info                  --------------------------
	.section	.nv.info,"",@"SHT_CUDA_INFO"
	.align	4


	//----- nvinfo : EIATTR_REGCOUNT
	.align		4
        /*0000*/ 	.byte	0x04, 0x2f
        /*0002*/ 	.short	(.L_2 - .L_1)
	.align		4
.L_1:
        /*0004*/ 	.word	index@(_Z14initCandidatesPKlPmPjj)
        /*0008*/ 	.word	0x0000000c


	//----- nvinfo : EIATTR_FRAME_SIZE
	.align		4
.L_2:
        /*000c*/ 	.byte	0x04, 0x11
        /*000e*/ 	.short	(.L_4 - .L_3)
	.align		4
.L_3:
        /*0010*/ 	.word	index@(_Z14initCandidatesPKlPmPjj)
        /*0014*/ 	.word	0x00000000


	//----- nvinfo : EIATTR_REGCOUNT
	.align		4
.L_4:
        /*0018*/ 	.byte	0x04, 0x2f
        /*001a*/ 	.short	(.L_6 - .L_5)
	.align		4
.L_5:
        /*001c*/ 	.word	index@(_Z15expandAndFilterPKmjiPKlPmPjj)
        /*0020*/ 	.word	0x00000013


	//----- nvinfo : EIATTR_FRAME_SIZE
	.align		4
.L_6:
        /*0024*/ 	.byte	0x04, 0x11
        /*0026*/ 	.short	(.L_8 - .L_7)
	.align		4
.L_7:
        /*0028*/ 	.word	index@(_Z15expandAndFilterPKmjiPKlPmPjj)
        /*002c*/ 	.word	0x00000000


	//----- nvinfo : EIATTR_REGCOUNT
	.align		4
.L_8:
        /*0030*/ 	.byte	0x04, 0x2f
        /*0032*/ 	.short	(.L_10 - .L_9)
	.align		4
.L_9:
        /*0034*/ 	.word	index@(_Z18enumerateUpperBitsPKmjiiPmPjjmm)
        /*0038*/ 	.word	0x00000020


	//----- nvinfo : EIATTR_FRAME_SIZE
	.align		4
.L_10:
        /*003c*/ 	.byte	0x04, 0x11
        /*003e*/ 	.short	(.L_12 - .L_11)
	.align		4
.L_11:
        /*0040*/ 	.word	index@($__internal_1_$__cuda_sm20_div_u64)
        /*0044*/ 	.word	0x00000000


	//----- nvinfo : EIATTR_FRAME_SIZE
	.align		4
.L_12:
        /*0048*/ 	.byte	0x04, 0x11
        /*004a*/ 	.short	(.L_14 - .L_13)
	.align		4
.L_13:
        /*004c*/ 	.word	index@(_Z18enumerateUpperBitsPKmjiiPmPjjmm)
        /*0050*/ 	.word	0x00000000


	//----- nvinfo : EIATTR_REGCOUNT
	.align		4
.L_14:
        /*0054*/ 	.byte	0x04, 0x2f
        /*0056*/ 	.short	(.L_16 - .L_15)
	.align		4
.L_15:
        /*0058*/ 	.word	index@(_Z23generateSeedsWithStridePKmjmmiiPmPjjm)
        /*005c*/ 	.word	0x00000020


	//----- nvinfo : EIATTR_FRAME_SIZE
	.align		4
.L_16:
        /*0060*/ 	.byte	0x04, 0x11
        /*0062*/ 	.short	(.L_18 - .L_17)
	.align		4
.L_17:
        /*0064*/ 	.word	index@($__internal_0_$__cuda_sm20_div_u64)
        /*0068*/ 	.word	0x00000000


	//----- nvinfo : EIATTR_FRAME_SIZE
	.align		4
.L_18:
        /*006c*/ 	.byte	0x04, 0x11
        /*006e*/ 	.short	(.L_20 - .L_19)
	.align		4
.L_19:
        /*0070*/ 	.word	index@(_Z23generateSeedsWithStridePKmjmmiiPmPjjm)
        /*0074*/ 	.word	0x00000000


	//----- nvinfo : EIATTR_REGCOUNT
	.align		4
.L_20:
        /*0078*/ 	.byte	0x04, 0x2f
        /*007a*/ 	.short	(.L_22 - .L_21)
	.align		4
.L_21:
        /*007c*/ 	.word	index@(_Z25enumerateUpperBitsBatchedPKmjiiPKlPmPjjmm)
        /*0080*/ 	.word	0x00000020


	//----- nvinfo : EIATTR_FRAME_SIZE
	.align		4
.L_22:
        /*0084*/ 	.byte	0x04, 0x11
        /*0086*/ 	.short	(.L_24 - .L_23)
	.align		4
.L_23:
        /*0088*/ 	.word	index@(_Z25enumerateUpperBitsBatchedPKmjiiPKlPmPjjmm)
        /*008c*/ 	.word	0x00000000


	//----- nvinfo : EIATTR_REGCOUNT
	.align		4
.L_24:
        /*0090*/ 	.byte	0x04, 0x2f
        /*0092*/ 	.short	(.L_26 - .L_25)
	.align		4
.L_25:
        /*0094*/ 	.word	index@(_Z17findKOffsetKernelPKmjiiPmPj)
        /*0098*/ 	.word	0x00000014


	//----- nvinfo : EIATTR_FRAME_SIZE
	.align		4
.L_26:
        /*009c*/ 	.byte	0x04, 0x11
        /*009e*/ 	.short	(.L_28 - .L_27)
	.align		4
.L_27:
        /*00a0*/ 	.word	index@(_Z17findKOffsetKernelPKmjiiPmPj)
        /*00a4*/ 	.word	0x00000000


	//----- nvinfo : EIATTR_REGCOUNT
	.align		4
.L_28:
        /*00a8*/ 	.byte	0x04, 0x2f
        /*00aa*/ 	.short	(.L_30 - .L_29)
	.align		4
.L_29:
        /*00ac*/ 	.word	index@(_Z26enumerateWithKStrideKernelPKmS0_PKjjiiPmPjj)
        /*00b0*/ 	.word	0x00000020


	//----- nvinfo : EIATTR_FRAME_SIZE
	.align		4
.L_30:
        /*00b4*/ 	.byte	0x04, 0x11
        /*00b6*/ 	.short	(.L_32 - .L_31)
	.align		4
.L_31:
        /*00b8*/ 	.word	index@(_Z26enumerateWithKStrideKernelPKmS0_PKjjiiPmPjj)
        /*00bc*/ 	.word	0x00000000


	//----- nvinfo : EIATTR_REGCOUNT
	.align		4
.L_32:
        /*00c0*/ 	.byte	0x04, 0x2f
        /*00c2*/ 	.short	(.L_34 - .L_33)
	.align		4
.L_33:
        /*00c4*/ 	.word	index@(_Z26probeRootsWithStrideKernelPKmjiimjPj)
        /*00c8*/ 	.word	0x00000012


	//----- nvinfo : EIATTR_FRAME_SIZE
	.align		4
.L_34:
        /*00cc*/ 	.byte	0x04, 0x11
        /*00ce*/ 	.short	(.L_36 - .L_35)
	.align		4
.L_35:
        /*00d0*/ 	.word	index@(_Z26probeRootsWithStrideKernelPKmjiimjPj)
        /*00d4*/ 	.word	0x00000000


	//----- nvinfo : EIATTR_REGCOUNT
	.align		4
.L_36:
        /*00d8*/ 	.byte	0x04, 0x2f
        /*00da*/ 	.short	(.L_38 - .L_37)
	.align		4
.L_37:
        /*00dc*/ 	.word	index@(_Z17refineRootsKernelPKmjPKlPj)
        /*00e0*/ 	.word	0x0000001e


	//----- nvinfo : EIATTR_FRAME_SIZE
	.align		4
.L_38:
        /*00e4*/ 	.byte	0x04, 0x11
        /*00e6*/ 	.short	(.L_40 - .L_39)
	.align		4
.L_39:
        /*00e8*/ 	.word	index@(_Z17refineRootsKernelPKmjPKlPj)
        /*00ec*/ 	.word	0x00000400


	//----- nvinfo : EIATTR_REGCOUNT
	.align		4
.L_40:
        /*00f0*/ 	.byte	0x04, 0x2f
        /*00f2*/ 	.short	(.L_42 - .L_41)
	.align		4
.L_41:
        /*00f4*/ 	.word	index@(_Z19enumerateSingleRootmiiPmPjjmm)
        /*00f8*/ 	.word	0x00000020


	//----- nvinfo : EIATTR_FRAME_SIZE
	.align		4
.L_42:
        /*00fc*/ 	.byte	0x04, 0x11
        /*00fe*/ 	.short	(.L_44 - .L_43)
	.align		4
.L_43:
        /*0100*/ 	.word	index@(_Z19enumerateSingleRootmiiPmPjjmm)
        /*0104*/ 	.word	0x00000000


	//----- nvinfo : EIATTR_MIN_STACK_SIZE
	.align		4
.L_44:
        /*0108*/ 	.byte	0x04, 0x12
        /*010a*/ 	.short	(.L_46 - .L_45)
	.align		4
.L_45:
        /*010c*/ 	.word	index@(_Z19enumerateSingleRootmiiPmPjjmm)
        /*0110*/ 	.word	0x00000000


	//----- nvinfo : EIATTR_MIN_STACK_SIZE
	.align		4
.L_46:
        /*0114*/ 	.byte	0x04, 0x12
        /*0116*/ 	.short	(.L_48 - .L_47)
	.align		4
.L_47:
        /*0118*/ 	.word	index@(_Z17refineRootsKernelPKmjPKlPj)
        /*011c*/ 	.word	0x00000400


	//----- nvinfo : EIATTR_MIN_STACK_SIZE
	.align		4
.L_48:
        /*0120*/ 	.byte	0x04, 0x12
        /*0122*/ 	.short	(.L_50 - .L_49)
	.align		4
.L_49:
        /*0124*/ 	.word	index@(_Z26probeRootsWithStrideKernelPKmjiimjPj)
        /*0128*/ 	.word	0x00000000


	//----- nvinfo : EIATTR_MIN_STACK_SIZE
	.align		4
.L_50:
        /*012c*/ 	.byte	0x04, 0x12
        /*012e*/ 	.short	(.L_52 - .L_51)
	.align		4
.L_51:
        /*0130*/ 	.word	index@(_Z26enumerateWithKStrideKernelPKmS0_PKjjiiPmPjj)
        /*0134*/ 	.word	0x00000000


	//----- nvinfo : EIATTR_MIN_STACK_SIZE
	.align		4
.L_52:
        /*0138*/ 	.byte	0x04, 0x12
        /*013a*/ 	.short	(.L_54 - .L_53)
	.align		4
.L_53:
        /*013c*/ 	.word	index@(_Z17findKOffsetKernelPKmjiiPmPj)
        /*0140*/ 	.word	0x00000000


	//----- nvinfo : EIATTR_MIN_STACK_SIZE
	.align		4
.L_54:
        /*0144*/ 	.byte	0x04, 0x12
        /*0146*/ 	.short	(.L_56 - .L_55)
	.align		4
.L_55:
        /*0148*/ 	.word	index@(_Z25enumerateUpperBitsBatchedPKmjiiPKlPmPjjmm)
        /*014c*/ 	.word	0x00000000


	//----- nvinfo : EIATTR_MIN_STACK_SIZE
	.align		4
.L_56:
        /*0150*/ 	.byte	0x04, 0x12
        /*0152*/ 	.short	(.L_58 - .L_57)
	.align		4
.L_57:
        /*0154*/ 	.word	index@(_Z23generateSeedsWithStridePKmjmmiiPmPjjm)
        /*0158*/ 	.word	0x00000000


	//----- nvinfo : EIATTR_MIN_STACK_SIZE
	.align		4
.L_58:
        /*015c*/ 	.byte	0x04, 0x12
        /*015e*/ 	.short	(.L_60 - .L_59)
	.align		4
.L_59:
        /*0160*/ 	.word	index@(_Z18enumerateUpperBitsPKmjiiPmPjjmm)
        /*0164*/ 	.word	0x00000000


	//----- nvinfo : EIATTR_MIN_STACK_SIZE
	.align		4
.L_60:
        /*0168*/ 	.byte	0x04, 0x12
        /*016a*/ 	.short	(.L_62 - .L_61)
	.align		4
.L_61:
        /*016c*/ 	.word	index@(_Z15expandAndFilterPKmjiPKlPmPjj)
        /*0170*/ 	.word	0x00000000


	//----- nvinfo : EIATTR_MIN_STACK_SIZE
	.align		4
.L_62:
        /*0174*/ 	.byte	0x04, 0x12
        /*0176*/ 	.short	(.L_64 - .L_63)
	.align		4
.L_63:
        /*0178*/ 	.word	index@(_Z14initCandidatesPKlPmPjj)
        /*017c*/ 	.word	0x00000000
.L_64:


//--------------------- .nv.compat                --------------------------
	.section	.nv.compat,"",@"SHT_CUDA_COMPAT_INFO"
	.align	4
        /*0000*/ 	.byte	0x02, 0x09, 0x00, 0x00, 0x02, 0x02, 0x01, 0x00, 0x02, 0x05, 0x05, 0x00, 0x03, 0x07, 0x01, 0x01
        /*0010*/ 	.byte	0x02, 0x03, 0x00, 0x00, 0x02, 0x06, 0x01, 0x00, 0x04, 0x0b, 0x08, 0x00, 0x09, 0x00, 0x00, 0x00
        /*0020*/ 	.byte	0x00, 0x00, 0x00, 0x00


//--------------------- .nv.info._Z19enumerateSingleRootmiiPmPjjmm --------------------------
	.section	.nv.info._Z19enumerateSingleRootmiiPmPjjmm,"",@"SHT_CUDA_INFO"
	.sectionflags	@""
	.align	4


	//----- nvinfo : EIATTR_CUDA_API_VERSION
	.align		4
        /*0000*/ 	.byte	0x04, 0x37
        /*0002*/ 	.short	(.L_66 - .L_65)
.L_65:
        /*0004*/ 	.word	0x00000082


	//----- nvinfo : EIATTR_KPARAM_INFO
	.align		4
.L_66:
        /*0008*/ 	.byte	0x04, 0x17
        /*000a*/ 	.short	(.L_68 - .L_67)
.L_67:
        /*000c*/ 	.word	0x00000000
        /*0010*/ 	.short	0x0007
        /*0012*/ 	.short	0x0030
        /*0014*/ 	.byte	0x00, 0xf0, 0x21, 0x00


	//----- nvinfo : EIATTR_KPARAM_INFO
	.align		4
.L_68:
        /*0018*/ 	.byte	0x04, 0x17
        /*001a*/ 	.short	(.L_70 - .L_69)
.L_69:
        /*001c*/ 	.word	0x00000000
        /*0020*/ 	.short	0x0006
        /*0022*/ 	.short	0x0028
        /*0024*/ 	.byte	0x00, 0xf0, 0x21, 0x00


	//----- nvinfo : EIATTR_KPARAM_INFO
	.align		4
.L_70:
        /*0028*/ 	.byte	0x04, 0x17
        /*002a*/ 	.short	(.L_72 - .L_71)
.L_71:
        /*002c*/ 	.word	0x00000000
        /*0030*/ 	.short	0x0005
        /*0032*/ 	.short	0x0020
        /*0034*/ 	.byte	0x00, 0xf0, 0x11, 0x00


	//----- nvinfo : EIATTR_KPARAM_INFO
	.align		4
.L_72:
        /*0038*/ 	.byte	0x04, 0x17
        /*003a*/ 	.short	(.L_74 - .L_73)
.L_73:
        /*003c*/ 	.word	0x00000000
        /*0040*/ 	.short	0x0004
        /*0042*/ 	.short	0x0018
        /*0044*/ 	.byte	0x00, 0xf5, 0x21, 0x00


	//----- nvinfo : EIATTR_KPARAM_INFO
	.align		4
.L_74:
        /*0048*/ 	.byte	0x04, 0x17
        /*004a*/ 	.short	(.L_76 - .L_75)
.L_75:
        /*004c*/ 	.word	0x00000000
        /*0050*/ 	.short	0x0003
        /*0052*/ 	.short	0x0010
        /*0054*/ 	.byte	0x00, 0xf5, 0x21, 0x00


	//----- nvinfo : EIATTR_KPARAM_INFO
	.align		4
.L_76:
        /*0058*/ 	.byte	0x04, 0x17
        /*005a*/ 	.short	(.L_78 - .L_77)
.L_77:
        /*005c*/ 	.word	0x00000000
        /*0060*/ 	.short	0x0002
        /*0062*/ 	.short	0x000c
        /*0064*/ 	.byte	0x00, 0xf0, 0x11, 0x00


	//----- nvinfo : EIATTR_KPARAM_INFO
	.align		4
.L_78:
        /*0068*/ 	.byte	0x04, 0x17
        /*006a*/ 	.short	(.L_80 - .L_79)
.L_79:
        /*006c*/ 	.word	0x00000000
        /*0070*/ 	.short	0x0001
        /*0072*/ 	.short	0x0008
        /*0074*/ 	.byte	0x00, 0xf0, 0x11, 0x00


	//----- nvinfo : EIATTR_KPARAM_INFO
	.align		4
.L_80:
        /*0078*/ 	.byte	0x04, 0x17
        /*007a*/ 	.short	(.L_82 - .L_81)
.L_81:
        /*007c*/ 	.word	0x00000000
        /*0080*/ 	.short	0x0000
        /*0082*/ 	.short	0x0000
        /*0084*/ 	.byte	0x00, 0xf0, 0x21, 0x00


	//----- nvinfo : EIATTR_SPARSE_MMA_MASK
	.align		4
.L_82:
        /*0088*/ 	.byte	0x03, 0x50
        /*008a*/ 	.short	0x0000


	//----- nvinfo : EIATTR_MAXREG_COUNT
	.align		4
        /*008c*/ 	.byte	0x03, 0x1b
        /*008e*/ 	.short	0x00ff


	//----- nvinfo : EIATTR_MERCURY_ISA_VERSION
	.align		4
        /*0090*/ 	.byte	0x03, 0x5f
        /*0092*/ 	.short	0x0101


	//----- nvinfo : EIATTR_INT_WARP_WIDE_INSTR_OFFSETS
	.align		4
        /*0094*/ 	.byte	0x04, 0x31
        /*0096*/ 	.short	(.L_84 - .L_83)


	//   ....[0]....
.L_83:
        /*0098*/ 	.word	0x00001a80


	//   ....[1]....
        /*009c*/ 	.word	0x00001b30


	//----- nvinfo : EIATTR_VRC_CTA_INIT_COUNT
	.align		4
.L_84:
        /*00a0*/ 	.byte	0x02, 0x4a
	.zero		1
	.zero		1


	//----- nvinfo : EIATTR_EXIT_INSTR_OFFSETS
	.align		4
        /*00a4*/ 	.byte	0x04, 0x1c
        /*00a6*/ 	.short	(.L_86 - .L_85)


	//   ....[0]....
.L_85:
        /*00a8*/ 	.word	0x00000090


	//   ....[1]....
        /*00ac*/ 	.word	0x000002b0


	//   ....[2]....
        /*00b0*/ 	.word	0x000003d0


	//   ....[3]....
        /*00b4*/ 	.word	0x00000500


	//   ....[4]....
        /*00b8*/ 	.word	0x00000630


	//   ....[5]....
        /*00bc*/ 	.word	0x00000760


	//   ....[6]....
        /*00c0*/ 	.word	0x000008a0


	//   ....[7]....
        /*00c4*/ 	.word	0x00000980


	//   ....[8]....
        /*00c8*/ 	.word	0x00000a60


	//   ....[9]....
        /*00cc*/ 	.word	0x00000b40


	//   ....[10]....
        /*00d0*/ 	.word	0x00000c20


	//   ....[11]....
        /*00d4*/ 	.word	0x00000d60


	//   ....[12]....
        /*00d8*/ 	.word	0x00000e40


	//   ....[13]....
        /*00dc*/ 	.word	0x00000f20


	//   ....[14]....
        /*00e0*/ 	.word	0x00001000


	//   ....[15]....
        /*00e4*/ 	.word	0x000010e0


	//   ....[16]....
        /*00e8*/ 	.word	0x00001220


	//   ....[17]....
        /*00ec*/ 	.word	0x00001300


	//   ....[18]....
        /*00f0*/ 	.word	0x000013e0


	//   ....[19]....
        /*00f4*/ 	.word	0x000014c0


	//   ....[20]....
        /*00f8*/ 	.word	0x000015a0


	//   ....[21]....
        /*00fc*/ 	.word	0x000016e0


	//   ....[22]....
        /*0100*/ 	.word	0x000017c0


	//   ....[23]....
        /*0104*/ 	.word	0x000018a0


	//   ....[24]....
        /*0108*/ 	.word	0x00001980


	//   ....[25]....
        /*010c*/ 	.word	0x00001a60


	//   ....[26]....
        /*0110*/ 	.word	0x00001b60


	//   ....[27]....
        /*0114*/ 	.word	0x00001ba0


	//----- nvinfo : EIATTR_CBANK_PARAM_SIZE
	.align		4
.L_86:
        /*0118*/ 	.byte	0x03, 0x19
        /*011a*/ 	.short	0x0038


	//----- nvinfo : EIATTR_PARAM_CBANK
	.align		4
        /*011c*/ 	.byte	0x04, 0x0a
        /*011e*/ 	.short	(.L_88 - .L_87)
	.align		4
.L_87:
        /*0120*/ 	.word	index@(.nv.constant0._Z19enumerateSingleRootmiiPmPjjmm)
        /*0124*/ 	.short	0x0380
        /*0126*/ 	.short	0x0038


	//----- nvinfo : EIATTR_SW_WAR
	.align		4
.L_88:
        /*0128*/ 	.byte	0x04, 0x36
        /*012a*/ 	.short	(.L_90 - .L_89)
.L_89:
        /*012c*/ 	.word	0x00000008
.L_90:


//--------------------- .nv.info._Z17refineRootsKernelPKmjPKlPj --------------------------
	.section	.nv.info._Z17refineRootsKernelPKmjPKlPj,"",@"SHT_CUDA_INFO"
	.sectionflags	@""
	.align	4


	//----- nvinfo : EIATTR_CUDA_API_VERSION
	.align		4
        /*0000*/ 	.byte	0x04, 0x37
        /*0002*/ 	.short	(.L_92 - .L_91)
.L_91:
        /*0004*/ 	.word	0x00000082


	//----- nvinfo : EIATTR_KPARAM_INFO
	.align		4
.L_92:
        /*0008*/ 	.byte	0x04, 0x17
        /*000a*/ 	.short	(.L_94 - .L_93)
.L_93:
        /*000c*/ 	.word	0x00000000
        /*0010*/ 	.short	0x0003
        /*0012*/ 	.short	0x0018
        /*0014*/ 	.byte	0x00, 0xf5, 0x21, 0x00


	//----- nvinfo : EIATTR_KPARAM_INFO
	.align		4
.L_94:
        /*0018*/ 	.byte	0x04, 0x17
        /*001a*/ 	.short	(.L_96 - .L_95)
.L_95:
        /*001c*/ 	.word	0x00000000
        /*0020*/ 	.short	0x0002
        /*0022*/ 	.short	0x0010
        /*0024*/ 	.byte	0x00, 0xf5, 0x21, 0x00


	//----- nvinfo : EIATTR_KPARAM_INFO
	.align		4
.L_96:
        /*0028*/ 	.byte	0x04, 0x17
        /*002a*/ 	.short	(.L_98 - .L_97)
.L_97:
        /*002c*/ 	.word	0x00000000
        /*0030*/ 	.short	0x0001
        /*0032*/ 	.short	0x0008
        /*0034*/ 	.byte	0x00, 0xf0, 0x11, 0x00


	//----- nvinfo : EIATTR_KPARAM_INFO
	.align		4
.L_98:
        /*0038*/ 	.byte	0x04, 0x17
        /*003a*/ 	.short	(.L_100 - .L_99)
.L_99:
        /*003c*/ 	.word	0x00000000
        /*0040*/ 	.short	0x0000
        /*0042*/ 	.short	0x0000
        /*0044*/ 	.byte	0x00, 0xf5, 0x21, 0x00


	//----- nvinfo : EIATTR_SPARSE_MMA_MASK
	.align		4
.L_100:
        /*0048*/ 	.byte	0x03, 0x50
        /*004a*/ 	.short	0x0000


	//----- nvinfo : EIATTR_MAXREG_COUNT
	.align		4
        /*004c*/ 	.byte	0x03, 0x1b
        /*004e*/ 	.short	0x00ff


	//----- nvinfo : EIATTR_MERCURY_ISA_VERSION
	.align		4
        /*0050*/ 	.byte	0x03, 0x5f
        /*0052*/ 	.short	0x0101


	//----- nvinfo : EIATTR_VRC_CTA_INIT_COUNT
	.align		4
        /*0054*/ 	.byte	0x02, 0x4a
	.zero		1
	.zero		1


	//----- nvinfo : EIATTR_EXIT_INSTR_OFFSETS
	.align		4
        /*0058*/ 	.byte	0x04, 0x1c
        /*005a*/ 	.short	(.L_102 - .L_101)


	//   ....[0]....
.L_101:
        /*005c*/ 	.word	0x00000090


	//   ....[1]....
        /*0060*/ 	.word	0x000061f0


	//   ....[2]....
        /*0064*/ 	.word	0x00006230


	//----- nvinfo : EIATTR_CRS_STACK_SIZE
	.align		4
.L_102:
        /*0068*/ 	.byte	0x04, 0x1e
        /*006a*/ 	.short	(.L_104 - .L_103)
.L_103:
        /*006c*/ 	.word	0x00000000


	//----- nvinfo : EIATTR_CBANK_PARAM_SIZE
	.align		4
.L_104:
        /*0070*/ 	.byte	0x03, 0x19
        /*0072*/ 	.short	0x0020


	//----- nvinfo : EIATTR_PARAM_CBANK
	.align		4
        /*0074*/ 	.byte	0x04, 0x0a
        /*0076*/ 	.short	(.L_106 - .L_105)
	.align		4
.L_105:
        /*0078*/ 	.word	index@(.nv.constant0._Z17refineRootsKernelPKmjPKlPj)
        /*007c*/ 	.short	0x0380
        /*007e*/ 	.short	0x0020


	//----- nvinfo : EIATTR_SW_WAR
	.align		4
.L_106:
        /*0080*/ 	.byte	0x04, 0x36
        /*0082*/ 	.short	(.L_108 - .L_107)
.L_107:
        /*0084*/ 	.word	0x00000008
.L_108:


//--------------------- .nv.info._Z26probeRootsWithStrideKernelPKmjiimjPj --------------------------
	.section	.nv.info._Z26probeRootsWithStrideKernelPKmjiimjPj,"",@"SHT_CUDA_INFO"
	.sectionflags	@""
	.align	4


	//----- nvinfo : EIATTR_CUDA_API_VERSION
	.align		4
        /*0000*/ 	.byte	0x04, 0x37
        /*0002*/ 	.short	(.L_110 - .L_109)
.L_109:
        /*0004*/ 	.word	0x00000082


	//----- nvinfo : EIATTR_KPARAM_INFO
	.align		4
.L_110:
        /*0008*/ 	.byte	0x04, 0x17
        /*000a*/ 	.short	(.L_112 - .L_111)
.L_111:
        /*000c*/ 	.word	0x00000000
        /*0010*/ 	.short	0x0006
        /*0012*/ 	.short	0x0028
        /*0014*/ 	.byte	0x00, 0xf5, 0x21, 0x00


	//----- nvinfo : EIATTR_KPARAM_INFO
	.align		4
.L_112:
        /*0018*/ 	.byte	0x04, 0x17
        /*001a*/ 	.short	(.L_114 - .L_113)
.L_113:
        /*001c*/ 	.word	0x00000000
        /*0020*/ 	.short	0x0005
        /*0022*/ 	.short	0x0020
        /*0024*/ 	.byte	0x00, 0xf0, 0x11, 0x00


	//----- nvinfo : EIATTR_KPARAM_INFO
	.align		4
.L_114:
        /*0028*/ 	.byte	0x04, 0x17
        /*002a*/ 	.short	(.L_116 - .L_115)
.L_115:
        /*002c*/ 	.word	0x00000000
        /*0030*/ 	.short	0x0004
        /*0032*/ 	.short	0x0018
        /*0034*/ 	.byte	0x00, 0xf0, 0x21, 0x00


	//----- nvinfo : EIATTR_KPARAM_INFO
	.align		4
.L_116:
        /*0038*/ 	.byte	0x04, 0x17
        /*003a*/ 	.short	(.L_118 - .L_117)
.L_117:
        /*003c*/ 	.word	0x00000000
        /*0040*/ 	.short	0x0003
        /*0042*/ 	.short	0x0010
        /*0044*/ 	.byte	0x00, 0xf0, 0x11, 0x00


	//----- nvinfo : EIATTR_KPARAM_INFO
	.align		4
.L_118:
        /*0048*/ 	.byte	0x04, 0x17
        /*004a*/ 	.short	(.L_120 - .L_119)
.L_119:
        /*004c*/ 	.word	0x00000000
        /*0050*/ 	.short	0x0002
        /*0052*/ 	.short	0x000c
        /*0054*/ 	.byte	0x00, 0xf0, 0x11, 0x00


	//----- nvinfo : EIATTR_KPARAM_INFO
	.align		4
.L_120:
        /*0058*/ 	.byte	0x04, 0x17
        /*005a*/ 	.short	(.L_122 - .L_121)
.L_121:
        /*005c*/ 	.word	0x00000000
        /*0060*/ 	.short	0x0001
        /*0062*/ 	.short	0x0008
        /*0064*/ 	.byte	0x00, 0xf0, 0x11, 0x00


	//----- nvinfo : EIATTR_KPARAM_INFO
	.align		4
.L_122:
        /*0068*/ 	.byte	0x04, 0x17
        /*006a*/ 	.short	(.L_124 - .L_123)
.L_123:
        /*006c*/ 	.word	0x00000000
        /*0070*/ 	.short	0x0000
        /*0072*/ 	.short	0x0000
        /*0074*/ 	.byte	0x00, 0xf5, 0x21, 0x00


	//----- nvinfo : EIATTR_SPARSE_MMA_MASK
	.align		4
.L_124:
        /*0078*/ 	.byte	0x03, 0x50
        /*007a*/ 	.short	0x0000


	//----- nvinfo : EIATTR_MAXREG_COUNT
	.align		4
        /*007c*/ 	.byte	0x03, 0x1b
        /*007e*/ 	.short	0x00ff


	//----- nvinfo : EIATTR_MERCURY_ISA_VERSION
	.align		4
        /*0080*/ 	.byte	0x03, 0x5f
        /*0082*/ 	.short	0x0101


	//----- nvinfo : EIATTR_VRC_CTA_INIT_COUNT
	.align		4
        /*0084*/ 	.byte	0x02, 0x4a
	.zero		1
	.zero		1


	//----- nvinfo : EIATTR_EXIT_INSTR_OFFSETS
	.align		4
        /*0088*/ 	.byte	0x04, 0x1c
        /*008a*/ 	.short	(.L_126 - .L_125)


	//   ....[0]....
.L_125:
        /*008c*/ 	.word	0x00000070


	//   ....[1]....
        /*0090*/ 	.word	0x00001c00


	//   ....[2]....
        /*0094*/ 	.word	0x00001c50


	//----- nvinfo : EIATTR_CRS_STACK_SIZE
	.align		4
.L_126:
        /*0098*/ 	.byte	0x04, 0x1e
        /*009a*/ 	.short	(.L_128 - .L_127)
.L_127:
        /*009c*/ 	.word	0x00000000


	//----- nvinfo : EIATTR_CBANK_PARAM_SIZE
	.align		4
.L_128:
        /*00a0*/ 	.byte	0x03, 0x19
        /*00a2*/ 	.short	0x0030


	//----- nvinfo : EIATTR_PARAM_CBANK
	.align		4
        /*00a4*/ 	.byte	0x04, 0x0a
        /*00a6*/ 	.short	(.L_130 - .L_129)
	.align		4
.L_129:
        /*00a8*/ 	.word	index@(.nv.constant0._Z26probeRootsWithStrideKernelPKmjiimjPj)
        /*00ac*/ 	.short	0x0380
        /*00ae*/ 	.short	0x0030


	//----- nvinfo : EIATTR_SW_WAR
	.align		4
.L_130:
        /*00b0*/ 	.byte	0x04, 0x36
        /*00b2*/ 	.short	(.L_132 - .L_131)
.L_131:
        /*00b4*/ 	.word	0x00000008
.L_132:


//--------------------- .nv.info._Z26enumerateWithKStrideKernelPKmS0_PKjjiiPmPjj --------------------------
	.section	.nv.info._Z26enumerateWithKStrideKernelPKmS0_PKjjiiPmPjj,"",@"SHT_CUDA_INFO"
	.sectionflags	@""
	.align	4


	//----- nvinfo : EIATTR_CUDA_API_VERSION
	.align		4
        /*0000*/ 	.byte	0x04, 0x37
        /*0002*/ 	.short	(.L_134 - .L_133)
.L_133:
        /*0004*/ 	.word	0x00000082


	//----- nvinfo : EIATTR_KPARAM_INFO
	.align		4
.L_134:
        /*0008*/ 	.byte	0x04, 0x17
        /*000a*/ 	.short	(.L_136 - .L_135)
.L_135:
        /*000c*/ 	.word	0x00000000
        /*0010*/ 	.short	0x0008
        /*0012*/ 	.short	0x0038
        /*0014*/ 	.byte	0x00, 0xf0, 0x11, 0x00


	//----- nvinfo : EIATTR_KPARAM_INFO
	.align		4
.L_136:
        /*0018*/ 	.byte	0x04, 0x17
        /*001a*/ 	.short	(.L_138 - .L_137)
.L_137:
        /*001c*/ 	.word	0x00000000
        /*0020*/ 	.short	0x0007
        /*0022*/ 	.short	0x0030
        /*0024*/ 	.byte	0x00, 0xf5, 0x21, 0x00


	//----- nvinfo : EIATTR_KPARAM_INFO
	.align		4
.L_138:
        /*0028*/ 	.byte	0x04, 0x17
        /*002a*/ 	.short	(.L_140 - .L_139)
.L_139:
        /*002c*/ 	.word	0x00000000
        /*0030*/ 	.short	0x0006
        /*0032*/ 	.short	0x0028
        /*0034*/ 	.byte	0x00, 0xf5, 0x21, 0x00


	//----- nvinfo : EIATTR_KPARAM_INFO
	.align		4
.L_140:
        /*0038*/ 	.byte	0x04, 0x17
        /*003a*/ 	.short	(.L_142 - .L_141)
.L_141:
        /*003c*/ 	.word	0x00000000
        /*0040*/ 	.short	0x0005
        /*0042*/ 	.short	0x0020
        /*0044*/ 	.byte	0x00, 0xf0, 0x11, 0x00


	//----- nvinfo : EIATTR_KPARAM_INFO
	.align		4
.L_142:
        /*0048*/ 	.byte	0x04, 0x17
        /*004a*/ 	.short	(.L_144 - .L_143)
.L_143:
        /*004c*/ 	.word	0x00000000
        /*0050*/ 	.short	0x0004
        /*0052*/ 	.short	0x001c
        /*0054*/ 	.byte	0x00, 0xf0, 0x11, 0x00


	//----- nvinfo : EIATTR_KPARAM_INFO
	.align		4
.L_144:
        /*0058*/ 	.byte	0x04, 0x17
        /*005a*/ 	.short	(.L_146 - .L_145)
.L_145:
        /*005c*/ 	.word	0x00000000
        /*0060*/ 	.short	0x0003
        /*0062*/ 	.short	0x0018
        /*0064*/ 	.byte	0x00, 0xf0, 0x11, 0x00


	//----- nvinfo : EIATTR_KPARAM_INFO
	.align		4
.L_146:
        /*0068*/ 	.byte	0x04, 0x17
        /*006a*/ 	.short	(.L_148 - .L_147)
.L_147:
        /*006c*/ 	.word	0x00000000
        /*0070*/ 	.short	0x0002
        /*0072*/ 	.short	0x0010
        /*0074*/ 	.byte	0x00, 0xf5, 0x21, 0x00


	//----- nvinfo : EIATTR_KPARAM_INFO
	.align		4
.L_148:
        /*0078*/ 	.byte	0x04, 0x17
        /*007a*/ 	.short	(.L_150 - .L_149)
.L_149:
        /*007c*/ 	.word	0x00000000
        /*0080*/ 	.short	0x0001
        /*0082*/ 	.short	0x0008
        /*0084*/ 	.byte	0x00, 0xf5, 0x21, 0x00


	//----- nvinfo : EIATTR_KPARAM_INFO
	.align		4
.L_150:
        /*0088*/ 	.byte	0x04, 0x17
        /*008a*/ 	.short	(.L_152 - .L_151)
.L_151:
        /*008c*/ 	.word	0x00000000
        /*0090*/ 	.short	0x0000
        /*0092*/ 	.short	0x0000
        /*0094*/ 	.byte	0x00, 0xf5, 0x21, 0x00


	//----- nvinfo : EIATTR_SPARSE_MMA_MASK
	.align		4
.L_152:
        /*0098*/ 	.byte	0x03, 0x50
        /*009a*/ 	.short	0x0000


	//----- nvinfo : EIATTR_MAXREG_COUNT
	.align		4
        /*009c*/ 	.byte	0x03, 0x1b
        /*009e*/ 	.short	0x00ff


	//----- nvinfo : EIATTR_MERCURY_ISA_VERSION
	.align		4
        /*00a0*/ 	.byte	0x03, 0x5f
        /*00a2*/ 	.short	0x0101


	//----- nvinfo : EIATTR_INT_WARP_WIDE_INSTR_OFFSETS
	.align		4
        /*00a4*/ 	.byte	0x04, 0x31
        /*00a6*/ 	.short	(.L_154 - .L_153)


	//   ....[0]....
.L_153:
        /*00a8*/ 	.word	0x00001bf0


	//   ....[1]....
        /*00ac*/ 	.word	0x00001c90


	//----- nvinfo : EIATTR_VRC_CTA_INIT_COUNT
	.align		4
.L_154:
        /*00b0*/ 	.byte	0x02, 0x4a
	.zero		1
	.zero		1


	//----- nvinfo : EIATTR_EXIT_INSTR_OFFSETS
	.align		4
        /*00b4*/ 	.byte	0x04, 0x1c
        /*00b6*/ 	.short	(.L_156 - .L_155)


	//   ....[0]....
.L_155:
        /*00b8*/ 	.word	0x000000a0


	//   ....[1]....
        /*00bc*/ 	.word	0x00000130


	//   ....[2]....
        /*00c0*/ 	.word	0x00000220


	//   ....[3]....
        /*00c4*/ 	.word	0x00000420


	//   ....[4]....
        /*00c8*/ 	.word	0x00000540


	//   ....[5]....
        /*00cc*/ 	.word	0x00000670


	//   ....[6]....
        /*00d0*/ 	.word	0x000007a0


	//   ....[7]....
        /*00d4*/ 	.word	0x000008d0


	//   ....[8]....
        /*00d8*/ 	.word	0x00000a10


	//   ....[9]....
        /*00dc*/ 	.word	0x00000af0


	//   ....[10]....
        /*00e0*/ 	.word	0x00000bd0


	//   ....[11]....
        /*00e4*/ 	.word	0x00000cb0


	//   ....[12]....
        /*00e8*/ 	.word	0x00000d90


	//   ....[13]....
        /*00ec*/ 	.word	0x00000ed0


	//   ....[14]....
        /*00f0*/ 	.word	0x00000fb0


	//   ....[15]....
        /*00f4*/ 	.word	0x00001090


	//   ....[16]....
        /*00f8*/ 	.word	0x00001170


	//   ....[17]....
        /*00fc*/ 	.word	0x00001250


	//   ....[18]....
        /*0100*/ 	.word	0x00001390


	//   ....[19]....
        /*0104*/ 	.word	0x00001470


	//   ....[20]....
        /*0108*/ 	.word	0x00001550


	//   ....[21]....
        /*010c*/ 	.word	0x00001630


	//   ....[22]....
        /*0110*/ 	.word	0x00001710


	//   ....[23]....
        /*0114*/ 	.word	0x00001850


	//   ....[24]....
        /*0118*/ 	.word	0x00001930


	//   ....[25]....
        /*011c*/ 	.word	0x00001a10


	//   ....[26]....
        /*0120*/ 	.word	0x00001af0


	//   ....[27]....
        /*0124*/ 	.word	0x00001bd0


	//   ....[28]....
        /*0128*/ 	.word	0x00001cc0


	//   ....[29]....
        /*012c*/ 	.word	0x00001d00


	//----- nvinfo : EIATTR_CBANK_PARAM_SIZE
	.align		4
.L_156:
        /*0130*/ 	.byte	0x03, 0x19
        /*0132*/ 	.short	0x003c


	//----- nvinfo : EIATTR_PARAM_CBANK
	.align		4
        /*0134*/ 	.byte	0x04, 0x0a
        /*0136*/ 	.short	(.L_158 - .L_157)
	.align		4
.L_157:
        /*0138*/ 	.word	index@(.nv.constant0._Z26enumerateWithKStrideKernelPKmS0_PKjjiiPmPjj)
        /*013c*/ 	.short	0x0380
        /*013e*/ 	.short	0x003c


	//----- nvinfo : EIATTR_SW_WAR
	.align		4
.L_158:
        /*0140*/ 	.byte	0x04, 0x36
        /*0142*/ 	.short	(.L_160 - .L_159)
.L_159:
        /*0144*/ 	.word	0x00000008
.L_160:


//--------------------- .nv.info._Z17findKOffsetKernelPKmjiiPmPj --------------------------
	.section	.nv.info._Z17findKOffsetKernelPKmjiiPmPj,"",@"SHT_CUDA_INFO"
	.sectionflags	@""
	.align	4


	//----- nvinfo : EIATTR_CUDA_API_VERSION
	.align		4
        /*0000*/ 	.byte	0x04, 0x37
        /*0002*/ 	.short	(.L_162 - .L_161)
.L_161:
        /*0004*/ 	.word	0x00000082


	//----- nvinfo : EIATTR_KPARAM_INFO
	.align		4
.L_162:
        /*0008*/ 	.byte	0x04, 0x17
        /*000a*/ 	.short	(.L_164 - .L_163)
.L_163:
        /*000c*/ 	.word	0x00000000
        /*0010*/ 	.short	0x0005
        /*0012*/ 	.short	0x0020
        /*0014*/ 	.byte	0x00, 0xf5, 0x21, 0x00


	//----- nvinfo : EIATTR_KPARAM_INFO
	.align		4
.L_164:
        /*0018*/ 	.byte	0x04, 0x17
        /*001a*/ 	.short	(.L_166 - .L_165)
.L_165:
        /*001c*/ 	.word	0x00000000
        /*0020*/ 	.short	0x0004
        /*0022*/ 	.short	0x0018
        /*0024*/ 	.byte	0x00, 0xf5, 0x21, 0x00


	//----- nvinfo : EIATTR_KPARAM_INFO
	.align		4
.L_166:
        /*0028*/ 	.byte	0x04, 0x17
        /*002a*/ 	.short	(.L_168 - .L_167)
.L_167:
        /*002c*/ 	.word	0x00000000
        /*0030*/ 	.short	0x0003
        /*0032*/ 	.short	0x0010
        /*0034*/ 	.byte	0x00, 0xf0, 0x11, 0x00


	//----- nvinfo : EIATTR_KPARAM_INFO
	.align		4
.L_168:
        /*0038*/ 	.byte	0x04, 0x17
        /*003a*/ 	.short	(.L_170 - .L_169)
.L_169:
        /*003c*/ 	.word	0x00000000
        /*0040*/ 	.short	0x0002
        /*0042*/ 	.short	0x000c
        /*0044*/ 	.byte	0x00, 0xf0, 0x11, 0x00


	//----- nvinfo : EIATTR_KPARAM_INFO
	.align		4
.L_170:
        /*0048*/ 	.byte	0x04, 0x17
        /*004a*/ 	.short	(.L_172 - .L_171)
.L_171:
        /*004c*/ 	.word	0x00000000
        /*0050*/ 	.short	0x0001
        /*0052*/ 	.short	0x0008
        /*0054*/ 	.byte	0x00, 0xf0, 0x11, 0x00


	//----- nvinfo : EIATTR_KPARAM_INFO
	.align		4
.L_172:
        /*0058*/ 	.byte	0x04, 0x17
        /*005a*/ 	.short	(.L_174 - .L_173)
.L_173:
        /*005c*/ 	.word	0x00000000
        /*0060*/ 	.short	0x0000
        /*0062*/ 	.short	0x0000
        /*0064*/ 	.byte	0x00, 0xf5, 0x21, 0x00


	//----- nvinfo : EIATTR_SPARSE_MMA_MASK
	.align		4
.L_174:
        /*0068*/ 	.byte	0x03, 0x50
        /*006a*/ 	.short	0x0000


	//----- nvinfo : EIATTR_MAXREG_COUNT
	.align		4
        /*006c*/ 	.byte	0x03, 0x1b
        /*006e*/ 	.short	0x00ff


	//----- nvinfo : EIATTR_MERCURY_ISA_VERSION
	.align		4
        /*0070*/ 	.byte	0x03, 0x5f
        /*0072*/ 	.short	0x0101


	//----- nvinfo : EIATTR_VRC_CTA_INIT_COUNT
	.align		4
        /*0074*/ 	.byte	0x02, 0x4a
	.zero		1
	.zero		1


	//----- nvinfo : EIATTR_EXIT_INSTR_OFFSETS
	.align		4
        /*0078*/ 	.byte	0x04, 0x1c
        /*007a*/ 	.short	(.L_176 - .L_175)


	//   ....[0]....
.L_175:
        /*007c*/ 	.word	0x000000a0


	//   ....[1]....
        /*0080*/ 	.word	0x00000310


	//   ....[2]....
        /*0084*/ 	.word	0x00000440


	//   ....[3]....
        /*0088*/ 	.word	0x00000580


	//   ....[4]....
        /*008c*/ 	.word	0x000006c0


	//   ....[5]....
        /*0090*/ 	.word	0x00000800


	//   ....[6]....
        /*0094*/ 	.word	0x00000950


	//   ....[7]....
        /*0098*/ 	.word	0x00000a40


	//   ....[8]....
        /*009c*/ 	.word	0x00000b30


	//   ....[9]....
        /*00a0*/ 	.word	0x00000c20


	//   ....[10]....
        /*00a4*/ 	.word	0x00000d10


	//   ....[11]....
        /*00a8*/ 	.word	0x00000e60


	//   ....[12]....
        /*00ac*/ 	.word	0x00000f50


	//   ....[13]....
        /*00b0*/ 	.word	0x00001040


	//   ....[14]....
        /*00b4*/ 	.word	0x00001130


	//   ....[15]....
        /*00b8*/ 	.word	0x00001220


	//   ....[16]....
        /*00bc*/ 	.word	0x00001370


	//   ....[17]....
        /*00c0*/ 	.word	0x00001460


	//   ....[18]....
        /*00c4*/ 	.word	0x00001550


	//   ....[19]....
        /*00c8*/ 	.word	0x00001640


	//   ....[20]....
        /*00cc*/ 	.word	0x00001730


	//   ....[21]....
        /*00d0*/ 	.word	0x00001880


	//   ....[22]....
        /*00d4*/ 	.word	0x00001970


	//   ....[23]....
        /*00d8*/ 	.word	0x00001a90


	//   ....[24]....
        /*00dc*/ 	.word	0x00001b80


	//   ....[25]....
        /*00e0*/ 	.word	0x00001c70


	//   ....[26]....
        /*00e4*/ 	.word	0x00001d30


	//----- nvinfo : EIATTR_CBANK_PARAM_SIZE
	.align		4
.L_176:
        /*00e8*/ 	.byte	0x03, 0x19
        /*00ea*/ 	.short	0x0028


	//----- nvinfo : EIATTR_PARAM_CBANK
	.align		4
        /*00ec*/ 	.byte	0x04, 0x0a
        /*00ee*/ 	.short	(.L_178 - .L_177)
	.align		4
.L_177:
        /*00f0*/ 	.word	index@(.nv.constant0._Z17findKOffsetKernelPKmjiiPmPj)
        /*00f4*/ 	.short	0x0380
        /*00f6*/ 	.short	0x0028


	//----- nvinfo : EIATTR_SW_WAR
	.align		4
.L_178:
        /*00f8*/ 	.byte	0x04, 0x36
        /*00fa*/ 	.short	(.L_180 - .L_179)
.L_179:
        /*00fc*/ 	.word	0x00000008
.L_180:


//--------------------- .nv.info._Z25enumerateUpperBitsBatchedPKmjiiPKlPmPjjmm --------------------------
	.section	.nv.info._Z25enumerateUpperBitsBatchedPKmjiiPKlPmPjjmm,"",@"SHT_CUDA_INFO"
	.sectionflags	@""
	.align	4


	//----- nvinfo : EIATTR_CUDA_API_VERSION
	.align		4
        /*0000*/ 	.byte	0x04, 0x37
        /*0002*/ 	.short	(.L_182 - .L_181)
.L_181:
        /*0004*/ 	.word	0x00000082


	//----- nvinfo : EIATTR_KPARAM_INFO
	.align		4
.L_182:
        /*0008*/ 	.byte	0x04, 0x17
        /*000a*/ 	.short	(.L_184 - .L_183)
.L_183:
        /*000c*/ 	.word	0x00000000
        /*0010*/ 	.short	0x0009
        /*0012*/ 	.short	0x0040
        /*0014*/ 	.byte	0x00, 0xf0, 0x21, 0x00


	//----- nvinfo : EIATTR_KPARAM_INFO
	.align		4
.L_184:
        /*0018*/ 	.byte	0x04, 0x17
        /*001a*/ 	.short	(.L_186 - .L_185)
.L_185:
        /*001c*/ 	.word	0x00000000
        /*0020*/ 	.short	0x0008
        /*0022*/ 	.short	0x0038
        /*0024*/ 	.byte	0x00, 0xf0, 0x21, 0x00


	//----- nvinfo : EIATTR_KPARAM_INFO
	.align		4
.L_186:
        /*0028*/ 	.byte	0x04, 0x17
        /*002a*/ 	.short	(.L_188 - .L_187)
.L_187:
        /*002c*/ 	.word	0x00000000
        /*0030*/ 	.short	0x0007
        /*0032*/ 	.short	0x0030
        /*0034*/ 	.byte	0x00, 0xf0, 0x11, 0x00


	//----- nvinfo : EIATTR_KPARAM_INFO
	.align		4
.L_188:
        /*0038*/ 	.byte	0x04, 0x17
        /*003a*/ 	.short	(.L_190 - .L_189)
.L_189:
        /*003c*/ 	.word	0x00000000
        /*0040*/ 	.short	0x0006
        /*0042*/ 	.short	0x0028
        /*0044*/ 	.byte	0x00, 0xf5, 0x21, 0x00


	//----- nvinfo : EIATTR_KPARAM_INFO
	.align		4
.L_190:
        /*0048*/ 	.byte	0x04, 0x17
        /*004a*/ 	.short	(.L_192 - .L_191)
.L_191:
        /*004c*/ 	.word	0x00000000
        /*0050*/ 	.short	0x0005
        /*0052*/ 	.short	0x0020
        /*0054*/ 	.byte	0x00, 0xf5, 0x21, 0x00


	//----- nvinfo : EIATTR_KPARAM_INFO
	.align		4
.L_192:
        /*0058*/ 	.byte	0x04, 0x17
        /*005a*/ 	.short	(.L_194 - .L_193)
.L_193:
        /*005c*/ 	.word	0x00000000
        /*0060*/ 	.short	0x0004
        /*0062*/ 	.short	0x0018
        /*0064*/ 	.byte	0x00, 0xf5, 0x21, 0x00


	//----- nvinfo : EIATTR_KPARAM_INFO
	.align		4
.L_194:
        /*0068*/ 	.byte	0x04, 0x17
        /*006a*/ 	.short	(.L_196 - .L_195)
.L_195:
        /*006c*/ 	.word	0x00000000
        /*0070*/ 	.short	0x0003
        /*0072*/ 	.short	0x0010
        /*0074*/ 	.byte	0x00, 0xf0, 0x11, 0x00


	//----- nvinfo : EIATTR_KPARAM_INFO
	.align		4
.L_196:
        /*0078*/ 	.byte	0x04, 0x17
        /*007a*/ 	.short	(.L_198 - .L_197)
.L_197:
        /*007c*/ 	.word	0x00000000
        /*0080*/ 	.short	0x0002
        /*0082*/ 	.short	0x000c
        /*0084*/ 	.byte	0x00, 0xf0, 0x11, 0x00


	//----- nvinfo : EIATTR_KPARAM_INFO
	.align		4
.L_198:
        /*0088*/ 	.byte	0x04, 0x17
        /*008a*/ 	.short	(.L_200 - .L_199)
.L_199:
        /*008c*/ 	.word	0x00000000
        /*0090*/ 	.short	0x0001
        /*0092*/ 	.short	0x0008
        /*0094*/ 	.byte	0x00, 0xf0, 0x11, 0x00


	//----- nvinfo : EIATTR_KPARAM_INFO
	.align		4
.L_200:
        /*0098*/ 	.byte	0x04, 0x17
        /*009a*/ 	.short	(.L_202 - .L_201)
.L_201:
        /*009c*/ 	.word	0x00000000
        /*00a0*/ 	.short	0x0000
        /*00a2*/ 	.short	0x0000
        /*00a4*/ 	.byte	0x00, 0xf5, 0x21, 0x00


	//----- nvinfo : EIATTR_SPARSE_MMA_MASK
	.align		4
.L_202:
        /*00a8*/ 	.byte	0x03, 0x50
        /*00aa*/ 	.short	0x0000


	//----- nvinfo : EIATTR_MAXREG_COUNT
	.align		4
        /*00ac*/ 	.byte	0x03, 0x1b
        /*00ae*/ 	.short	0x00ff


	//----- nvinfo : EIATTR_MERCURY_ISA_VERSION
	.align		4
        /*00b0*/ 	.byte	0x03, 0x5f
        /*00b2*/ 	.short	0x0101


	//----- nvinfo : EIATTR_INT_WARP_WIDE_INSTR_OFFSETS
	.align		4
        /*00b4*/ 	.byte	0x04, 0x31
        /*00b6*/ 	.short	(.L_204 - .L_203)


	//   ....[0]....
.L_203:
        /*00b8*/ 	.word	0x00001b20


	//   ....[1]....
        /*00bc*/ 	.word	0x00001bc0


	//----- nvinfo : EIATTR_VRC_CTA_INIT_COUNT
	.align		4
.L_204:
        /*00c0*/ 	.byte	0x02, 0x4a
	.zero		1
	.zero		1


	//----- nvinfo : EIATTR_EXIT_INSTR_OFFSETS
	.align		4
        /*00c4*/ 	.byte	0x04, 0x1c
        /*00c6*/ 	.short	(.L_206 - .L_205)


	//   ....[0]....
.L_205:
        /*00c8*/ 	.word	0x00000040


	//   ....[1]....
        /*00cc*/ 	.word	0x00000130


	//   ....[2]....
        /*00d0*/ 	.word	0x00000350


	//   ....[3]....
        /*00d4*/ 	.word	0x00000470


	//   ....[4]....
        /*00d8*/ 	.word	0x000005a0


	//   ....[5]....
        /*00dc*/ 	.word	0x000006d0


	//   ....[6]....
        /*00e0*/ 	.word	0x00000800


	//   ....[7]....
        /*00e4*/ 	.word	0x00000940


	//   ....[8]....
        /*00e8*/ 	.word	0x00000a20


	//   ....[9]....
        /*00ec*/ 	.word	0x00000b00


	//   ....[10]....
        /*00f0*/ 	.word	0x00000be0


	//   ....[11]....
        /*00f4*/ 	.word	0x00000cc0


	//   ....[12]....
        /*00f8*/ 	.word	0x00000e00


	//   ....[13]....
        /*00fc*/ 	.word	0x00000ee0


	//   ....[14]....
        /*0100*/ 	.word	0x00000fc0


	//   ....[15]....
        /*0104*/ 	.word	0x000010a0


	//   ....[16]....
        /*0108*/ 	.word	0x00001180


	//   ....[17]....
        /*010c*/ 	.word	0x000012c0


	//   ....[18]....
        /*0110*/ 	.word	0x000013a0


	//   ....[19]....
        /*0114*/ 	.word	0x00001480


	//   ....[20]....
        /*0118*/ 	.word	0x00001560


	//   ....[21]....
        /*011c*/ 	.word	0x00001640


	//   ....[22]....
        /*0120*/ 	.word	0x00001780


	//   ....[23]....
        /*0124*/ 	.word	0x00001860


	//   ....[24]....
        /*0128*/ 	.word	0x00001940


	//   ....[25]....
        /*012c*/ 	.word	0x00001a20


	//   ....[26]....
        /*0130*/ 	.word	0x00001b00


	//   ....[27]....
        /*0134*/ 	.word	0x00001bf0


	//   ....[28]....
        /*0138*/ 	.word	0x00001c30


	//----- nvinfo : EIATTR_CBANK_PARAM_SIZE
	.align		4
.L_206:
        /*013c*/ 	.byte	0x03, 0x19
        /*013e*/ 	.short	0x0048


	//----- nvinfo : EIATTR_PARAM_CBANK
	.align		4
        /*0140*/ 	.byte	0x04, 0x0a
        /*0142*/ 	.short	(.L_208 - .L_207)
	.align		4
.L_207:
        /*0144*/ 	.word	index@(.nv.constant0._Z25enumerateUpperBitsBatchedPKmjiiPKlPmPjjmm)
        /*0148*/ 	.short	0x0380
        /*014a*/ 	.short	0x0048


	//----- nvinfo : EIATTR_SW_WAR
	.align		4
.L_208:
        /*014c*/ 	.byte	0x04, 0x36
        /*014e*/ 	.short	(.L_210 - .L_209)
.L_209:
        /*0150*/ 	.word	0x00000008
.L_210:


//--------------------- .nv.info._Z23generateSeedsWithStridePKmjmmiiPmPjjm --------------------------
	.section	.nv.info._Z23generateSeedsWithStridePKmjmmiiPmPjjm,"",@"SHT_CUDA_INFO"
	.sectionflags	@""
	.align	4


	//----- nvinfo : EIATTR_CUDA_API_VERSION
	.align		4
        /*0000*/ 	.byte	0x04, 0x37
        /*0002*/ 	.short	(.L_212 - .L_211)
.L_211:
        /*0004*/ 	.word	0x00000082


	//----- nvinfo : EIATTR_KPARAM_INFO
	.align		4
.L_212:
        /*0008*/ 	.byte	0x04, 0x17
        /*000a*/ 	.short	(.L_214 - .L_213)
.L_213:
        /*000c*/ 	.word	0x00000000
        /*0010*/ 	.short	0x0009
        /*0012*/ 	.short	0x0040
        /*0014*/ 	.byte	0x00, 0xf0, 0x21, 0x00


	//----- nvinfo : EIATTR_KPARAM_INFO
	.align		4
.L_214:
        /*0018*/ 	.byte	0x04, 0x17
        /*001a*/ 	.short	(.L_216 - .L_215)
.L_215:
        /*001c*/ 	.word	0x00000000
        /*0020*/ 	.short	0x0008
        /*0022*/ 	.short	0x0038
        /*0024*/ 	.byte	0x00, 0xf0, 0x11, 0x00


	//----- nvinfo : EIATTR_KPARAM_INFO
	.align		4
.L_216:
        /*0028*/ 	.byte	0x04, 0x17
        /*002a*/ 	.short	(.L_218 - .L_217)
.L_217:
        /*002c*/ 	.word	0x00000000
        /*0030*/ 	.short	0x0007
        /*0032*/ 	.short	0x0030
        /*0034*/ 	.byte	0x00, 0xf5, 0x21, 0x00


	//----- nvinfo : EIATTR_KPARAM_INFO
	.align		4
.L_218:
        /*0038*/ 	.byte	0x04, 0x17
        /*003a*/ 	.short	(.L_220 - .L_219)
.L_219:
        /*003c*/ 	.word	0x00000000
        /*0040*/ 	.short	0x0006
        /*0042*/ 	.short	0x0028
        /*0044*/ 	.byte	0x00, 0xf5, 0x21, 0x00


	//----- nvinfo : EIATTR_KPARAM_INFO
	.align		4
.L_220:
        /*0048*/ 	.byte	0x04, 0x17
        /*004a*/ 	.short	(.L_222 - .L_221)
.L_221:
        /*004c*/ 	.word	0x00000000
        /*0050*/ 	.short	0x0005
        /*0052*/ 	.short	0x0024
        /*0054*/ 	.byte	0x00, 0xf0, 0x11, 0x00


	//----- nvinfo : EIATTR_KPARAM_INFO
	.align		4
.L_222:
        /*0058*/ 	.byte	0x04, 0x17
        /*005a*/ 	.short	(.L_224 - .L_223)
.L_223:
        /*005c*/ 	.word	0x00000000
        /*0060*/ 	.short	0x0004
        /*0062*/ 	.short	0x0020
        /*0064*/ 	.byte	0x00, 0xf0, 0x11, 0x00


	//----- nvinfo : EIATTR_KPARAM_INFO
	.align		4
.L_224:
        /*0068*/ 	.byte	0x04, 0x17
        /*006a*/ 	.short	(.L_226 - .L_225)
.L_225:
        /*006c*/ 	.word	0x00000000
        /*0070*/ 	.short	0x0003
        /*0072*/ 	.short	0x0018
        /*0074*/ 	.byte	0x00, 0xf0, 0x21, 0x00


	//----- nvinfo : EIATTR_KPARAM_INFO
	.align		4
.L_226:
        /*0078*/ 	.byte	0x04, 0x17
        /*007a*/ 	.short	(.L_228 - .L_227)
.L_227:
        /*007c*/ 	.word	0x00000000
        /*0080*/ 	.short	0x0002
        /*0082*/ 	.short	0x0010
        /*0084*/ 	.byte	0x00, 0xf0, 0x21, 0x00


	//----- nvinfo : EIATTR_KPARAM_INFO
	.align		4
.L_228:
        /*0088*/ 	.byte	0x04, 0x17
        /*008a*/ 	.short	(.L_230 - .L_229)
.L_229:
        /*008c*/ 	.word	0x00000000
        /*0090*/ 	.short	0x0001
        /*0092*/ 	.short	0x0008
        /*0094*/ 	.byte	0x00, 0xf0, 0x11, 0x00


	//----- nvinfo : EIATTR_KPARAM_INFO
	.align		4
.L_230:
        /*0098*/ 	.byte	0x04, 0x17
        /*009a*/ 	.short	(.L_232 - .L_231)
.L_231:
        /*009c*/ 	.word	0x00000000
        /*00a0*/ 	.short	0x0000
        /*00a2*/ 	.short	0x0000
        /*00a4*/ 	.byte	0x00, 0xf5, 0x21, 0x00


	//----- nvinfo : EIATTR_SPARSE_MMA_MASK
	.align		4
.L_232:
        /*00a8*/ 	.byte	0x03, 0x50
        /*00aa*/ 	.short	0x0000


	//----- nvinfo : EIATTR_MAXREG_COUNT
	.align		4
        /*00ac*/ 	.byte	0x03, 0x1b
        /*00ae*/ 	.short	0x00ff


	//----- nvinfo : EIATTR_MERCURY_ISA_VERSION
	.align		4
        /*00b0*/ 	.byte	0x03, 0x5f
        /*00b2*/ 	.short	0x0101


	//----- nvinfo : EIATTR_INT_WARP_WIDE_INSTR_OFFSETS
	.align		4
        /*00b4*/ 	.byte	0x04, 0x31
        /*00b6*/ 	.short	(.L_234 - .L_233)


	//   ....[0]....
.L_233:
        /*00b8*/ 	.word	0x00001d40


	//   ....[1]....
        /*00bc*/ 	.word	0x00001de0


	//----- nvinfo : EIATTR_VRC_CTA_INIT_COUNT
	.align		4
.L_234:
        /*00c0*/ 	.byte	0x02, 0x4a
	.zero		1
	.zero		1


	//----- nvinfo : EIATTR_EXIT_INSTR_OFFSETS
	.align		4
        /*00c4*/ 	.byte	0x04, 0x1c
        /*00c6*/ 	.short	(.L_236 - .L_235)


	//   ....[0]....
.L_235:
        /*00c8*/ 	.word	0x000003d0


	//   ....[1]....
        /*00cc*/ 	.word	0x00000570


	//   ....[2]....
        /*00d0*/ 	.word	0x00000690


	//   ....[3]....
        /*00d4*/ 	.word	0x000007c0


	//   ....[4]....
        /*00d8*/ 	.word	0x000008f0


	//   ....[5]....
        /*00dc*/ 	.word	0x00000a20


	//   ....[6]....
        /*00e0*/ 	.word	0x00000b60


	//   ....[7]....
        /*00e4*/ 	.word	0x00000c40


	//   ....[8]....
        /*00e8*/ 	.word	0x00000d20


	//   ....[9]....
        /*00ec*/ 	.word	0x00000e00


	//   ....[10]....
        /*00f0*/ 	.word	0x00000ee0


	//   ....[11]....
        /*00f4*/ 	.word	0x00001020


	//   ....[12]....
        /*00f8*/ 	.word	0x00001100


	//   ....[13]....
        /*00fc*/ 	.word	0x000011e0


	//   ....[14]....
        /*0100*/ 	.word	0x000012c0


	//   ....[15]....
        /*0104*/ 	.word	0x000013a0


	//   ....[16]....
        /*0108*/ 	.word	0x000014e0


	//   ....[17]....
        /*010c*/ 	.word	0x000015c0


	//   ....[18]....
        /*0110*/ 	.word	0x000016a0


	//   ....[19]....
        /*0114*/ 	.word	0x00001780


	//   ....[20]....
        /*0118*/ 	.word	0x00001860


	//   ....[21]....
        /*011c*/ 	.word	0x000019a0


	//   ....[22]....
        /*0120*/ 	.word	0x00001a80


	//   ....[23]....
        /*0124*/ 	.word	0x00001b60


	//   ....[24]....
        /*0128*/ 	.word	0x00001c40


	//   ....[25]....
        /*012c*/ 	.word	0x00001d20


	//   ....[26]....
        /*0130*/ 	.word	0x00001e10


	//   ....[27]....
        /*0134*/ 	.word	0x00001e60


	//----- nvinfo : EIATTR_CRS_STACK_SIZE
	.align		4
.L_236:
        /*0138*/ 	.byte	0x04, 0x1e
        /*013a*/ 	.short	(.L_238 - .L_237)
.L_237:
        /*013c*/ 	.word	0x00000000


	//----- nvinfo : EIATTR_CBANK_PARAM_SIZE
	.align		4
.L_238:
        /*0140*/ 	.byte	0x03, 0x19
        /*0142*/ 	.short	0x0048


	//----- nvinfo : EIATTR_PARAM_CBANK
	.align		4
        /*0144*/ 	.byte	0x04, 0x0a
        /*0146*/ 	.short	(.L_240 - .L_239)
	.align		4
.L_239:
        /*0148*/ 	.word	index@(.nv.constant0._Z23generateSeedsWithStridePKmjmmiiPmPjjm)
        /*014c*/ 	.short	0x0380
        /*014e*/ 	.short	0x0048


	//----- nvinfo : EIATTR_SW_WAR
	.align		4
.L_240:
        /*0150*/ 	.byte	0x04, 0x36
        /*0152*/ 	.short	(.L_242 - .L_241)
.L_241:
        /*0154*/ 	.word	0x00000008
.L_242:


//--------------------- .nv.info._Z18enumerateUpperBitsPKmjiiPmPjjmm --------------------------
	.section	.nv.info._Z18enumerateUpperBitsPKmjiiPmPjjmm,"",@"SHT_CUDA_INFO"
	.sectionflags	@""
	.align	4


	//----- nvinfo : EIATTR_CUDA_API_VERSION
	.align		4
        /*0000*/ 	.byte	0x04, 0x37
        /*0002*/ 	.short	(.L_244 - .L_243)
.L_243:
        /*0004*/ 	.word	0x00000082


	//----- nvinfo : EIATTR_KPARAM_INFO
	.align		4
.L_244:
        /*0008*/ 	.byte	0x04, 0x17
        /*000a*/ 	.short	(.L_246 - .L_245)
.L_245:
        /*000c*/ 	.word	0x00000000
        /*0010*/ 	.short	0x0008
        /*0012*/ 	.short	0x0038
        /*0014*/ 	.byte	0x00, 0xf0, 0x21, 0x00


	//----- nvinfo : EIATTR_KPARAM_INFO
	.align		4
.L_246:
        /*0018*/ 	.byte	0x04, 0x17
        /*001a*/ 	.short	(.L_248 - .L_247)
.L_247:
        /*001c*/ 	.word	0x00000000
        /*0020*/ 	.short	0x0007
        /*0022*/ 	.short	0x0030
        /*0024*/ 	.byte	0x00, 0xf0, 0x21, 0x00


	//----- nvinfo : EIATTR_KPARAM_INFO
	.align		4
.L_248:
        /*0028*/ 	.byte	0x04, 0x17
        /*002a*/ 	.short	(.L_250 - .L_249)
.L_249:
        /*002c*/ 	.word	0x00000000
        /*0030*/ 	.short	0x0006
        /*0032*/ 	.short	0x0028
        /*0034*/ 	.byte	0x00, 0xf0, 0x11, 0x00


	//----- nvinfo : EIATTR_KPARAM_INFO
	.align		4
.L_250:
        /*0038*/ 	.byte	0x04, 0x17
        /*003a*/ 	.short	(.L_252 - .L_251)
.L_251:
        /*003c*/ 	.word	0x00000000
        /*0040*/ 	.short	0x0005
        /*0042*/ 	.short	0x0020
        /*0044*/ 	.byte	0x00, 0xf5, 0x21, 0x00


	//----- nvinfo : EIATTR_KPARAM_INFO
	.align		4
.L_252:
        /*0048*/ 	.byte	0x04, 0x17
        /*004a*/ 	.short	(.L_254 - .L_253)
.L_253:
        /*004c*/ 	.word	0x00000000
        /*0050*/ 	.short	0x0004
        /*0052*/ 	.short	0x0018
        /*0054*/ 	.byte	0x00, 0xf5, 0x21, 0x00


	//----- nvinfo : EIATTR_KPARAM_INFO
	.align		4
.L_254:
        /*0058*/ 	.byte	0x04, 0x17
        /*005a*/ 	.short	(.L_256 - .L_255)
.L_255:
        /*005c*/ 	.word	0x00000000
        /*0060*/ 	.short	0x0003
        /*0062*/ 	.short	0x0010
        /*0064*/ 	.byte	0x00, 0xf0, 0x11, 0x00


	//----- nvinfo : EIATTR_KPARAM_INFO
	.align		4
.L_256:
        /*0068*/ 	.byte	0x04, 0x17
        /*006a*/ 	.short	(.L_258 - .L_257)
.L_257:
        /*006c*/ 	.word	0x00000000
        /*0070*/ 	.short	0x0002
        /*0072*/ 	.short	0x000c
        /*0074*/ 	.byte	0x00, 0xf0, 0x11, 0x00


	//----- nvinfo : EIATTR_KPARAM_INFO
	.align		4
.L_258:
        /*0078*/ 	.byte	0x04, 0x17
        /*007a*/ 	.short	(.L_260 - .L_259)
.L_259:
        /*007c*/ 	.word	0x00000000
        /*0080*/ 	.short	0x0001
        /*0082*/ 	.short	0x0008
        /*0084*/ 	.byte	0x00, 0xf0, 0x11, 0x00


	//----- nvinfo : EIATTR_KPARAM_INFO
	.align		4
.L_260:
        /*0088*/ 	.byte	0x04, 0x17
        /*008a*/ 	.short	(.L_262 - .L_261)
.L_261:
        /*008c*/ 	.word	0x00000000
        /*0090*/ 	.short	0x0000
        /*0092*/ 	.short	0x0000
        /*0094*/ 	.byte	0x00, 0xf5, 0x21, 0x00


	//----- nvinfo : EIATTR_SPARSE_MMA_MASK
	.align		4
.L_262:
        /*0098*/ 	.byte	0x03, 0x50
        /*009a*/ 	.short	0x0000


	//----- nvinfo : EIATTR_MAXREG_COUNT
	.align		4
        /*009c*/ 	.byte	0x03, 0x1b
        /*009e*/ 	.short	0x00ff


	//----- nvinfo : EIATTR_MERCURY_ISA_VERSION
	.align		4
        /*00a0*/ 	.byte	0x03, 0x5f
        /*00a2*/ 	.short	0x0101


	//----- nvinfo : EIATTR_INT_WARP_WIDE_INSTR_OFFSETS
	.align		4
        /*00a4*/ 	.byte	0x04, 0x31
        /*00a6*/ 	.short	(.L_264 - .L_263)


	//   ....[0]....
.L_263:
        /*00a8*/ 	.word	0x00001da0


	//   ....[1]....
        /*00ac*/ 	.word	0x00001e40


	//----- nvinfo : EIATTR_VRC_CTA_INIT_COUNT
	.align		4
.L_264:
        /*00b0*/ 	.byte	0x02, 0x4a
	.zero		1
	.zero		1


	//----- nvinfo : EIATTR_EXIT_INSTR_OFFSETS
	.align		4
        /*00b4*/ 	.byte	0x04, 0x1c
        /*00b6*/ 	.short	(.L_266 - .L_265)


	//   ....[0]....
.L_265:
        /*00b8*/ 	.word	0x000000f0


	//   ....[1]....
        /*00bc*/ 	.word	0x000005d0


	//   ....[2]....
        /*00c0*/ 	.word	0x000006f0


	//   ....[3]....
        /*00c4*/ 	.word	0x00000820


	//   ....[4]....
        /*00c8*/ 	.word	0x00000950


	//   ....[5]....
        /*00cc*/ 	.word	0x00000a80


	//   ....[6]....
        /*00d0*/ 	.word	0x00000bc0


	//   ....[7]....
        /*00d4*/ 	.word	0x00000ca0


	//   ....[8]....
        /*00d8*/ 	.word	0x00000d80


	//   ....[9]....
        /*00dc*/ 	.word	0x00000e60


	//   ....[10]....
        /*00e0*/ 	.word	0x00000f40


	//   ....[11]....
        /*00e4*/ 	.word	0x00001080


	//   ....[12]....
        /*00e8*/ 	.word	0x00001160


	//   ....[13]....
        /*00ec*/ 	.word	0x00001240


	//   ....[14]....
        /*00f0*/ 	.word	0x00001320


	//   ....[15]....
        /*00f4*/ 	.word	0x00001400


	//   ....[16]....
        /*00f8*/ 	.word	0x00001540


	//   ....[17]....
        /*00fc*/ 	.word	0x00001620


	//   ....[18]....
        /*0100*/ 	.word	0x00001700


	//   ....[19]....
        /*0104*/ 	.word	0x000017e0


	//   ....[20]....
        /*0108*/ 	.word	0x000018c0


	//   ....[21]....
        /*010c*/ 	.word	0x00001a00


	//   ....[22]....
        /*0110*/ 	.word	0x00001ae0


	//   ....[23]....
        /*0114*/ 	.word	0x00001bc0


	//   ....[24]....
        /*0118*/ 	.word	0x00001ca0


	//   ....[25]....
        /*011c*/ 	.word	0x00001d80


	//   ....[26]....
        /*0120*/ 	.word	0x00001e70


	//   ....[27]....
        /*0124*/ 	.word	0x00001eb0


	//----- nvinfo : EIATTR_CRS_STACK_SIZE
	.align		4
.L_266:
        /*0128*/ 	.byte	0x04, 0x1e
        /*012a*/ 	.short	(.L_268 - .L_267)
.L_267:
        /*012c*/ 	.word	0x00000000


	//----- nvinfo : EIATTR_CBANK_PARAM_SIZE
	.align		4
.L_268:
        /*0130*/ 	.byte	0x03, 0x19
        /*0132*/ 	.short	0x0040


	//----- nvinfo : EIATTR_PARAM_CBANK
	.align		4
        /*0134*/ 	.byte	0x04, 0x0a
        /*0136*/ 	.short	(.L_270 - .L_269)
	.align		4
.L_269:
        /*0138*/ 	.word	index@(.nv.constant0._Z18enumerateUpperBitsPKmjiiPmPjjmm)
        /*013c*/ 	.short	0x0380
        /*013e*/ 	.short	0x0040


	//----- nvinfo : EIATTR_SW_WAR
	.align		4
.L_270:
        /*0140*/ 	.byte	0x04, 0x36
        /*0142*/ 	.short	(.L_272 - .L_271)
.L_271:
        /*0144*/ 	.word	0x00000008
.L_272:


//--------------------- .nv.info._Z15expandAndFilterPKmjiPKlPmPjj --------------------------
	.section	.nv.info._Z15expandAndFilterPKmjiPKlPmPjj,"",@"SHT_CUDA_INFO"
	.sectionflags	@""
	.align	4


	//----- nvinfo : EIATTR_CUDA_API_VERSION
	.align		4
        /*0000*/ 	.byte	0x04, 0x37
        /*0002*/ 	.short	(.L_274 - .L_273)
.L_273:
        /*0004*/ 	.word	0x00000082


	//----- nvinfo : EIATTR_KPARAM_INFO
	.align		4
.L_274:
        /*0008*/ 	.byte	0x04, 0x17
        /*000a*/ 	.short	(.L_276 - .L_275)
.L_275:
        /*000c*/ 	.word	0x00000000
        /*0010*/ 	.short	0x0006
        /*0012*/ 	.short	0x0028
        /*0014*/ 	.byte	0x00, 0xf0, 0x11, 0x00


	//----- nvinfo : EIATTR_KPARAM_INFO
	.align		4
.L_276:
        /*0018*/ 	.byte	0x04, 0x17
        /*001a*/ 	.short	(.L_278 - .L_277)
.L_277:
        /*001c*/ 	.word	0x00000000
        /*0020*/ 	.short	0x0005
        /*0022*/ 	.short	0x0020
        /*0024*/ 	.byte	0x00, 0xf5, 0x21, 0x00


	//----- nvinfo : EIATTR_KPARAM_INFO
	.align		4
.L_278:
        /*0028*/ 	.byte	0x04, 0x17
        /*002a*/ 	.short	(.L_280 - .L_279)
.L_279:
        /*002c*/ 	.word	0x00000000
        /*0030*/ 	.short	0x0004
        /*0032*/ 	.short	0x0018
        /*0034*/ 	.byte	0x00, 0xf5, 0x21, 0x00


	//----- nvinfo : EIATTR_KPARAM_INFO
	.align		4
.L_280:
        /*0038*/ 	.byte	0x04, 0x17
        /*003a*/ 	.short	(.L_282 - .L_281)
.L_281:
        /*003c*/ 	.word	0x00000000
        /*0040*/ 	.short	0x0003
        /*0042*/ 	.short	0x0010
        /*0044*/ 	.byte	0x00, 0xf5, 0x21, 0x00


	//----- nvinfo : EIATTR_KPARAM_INFO
	.align		4
.L_282:
        /*0048*/ 	.byte	0x04, 0x17
        /*004a*/ 	.short	(.L_284 - .L_283)
.L_283:
        /*004c*/ 	.word	0x00000000
        /*0050*/ 	.short	0x0002
        /*0052*/ 	.short	0x000c
        /*0054*/ 	.byte	0x00, 0xf0, 0x11, 0x00


	//----- nvinfo : EIATTR_KPARAM_INFO
	.align		4
.L_284:
        /*0058*/ 	.byte	0x04, 0x17
        /*005a*/ 	.short	(.L_286 - .L_285)
.L_285:
        /*005c*/ 	.word	0x00000000
        /*0060*/ 	.short	0x0001
        /*0062*/ 	.short	0x0008
        /*0064*/ 	.byte	0x00, 0xf0, 0x11, 0x00


	//----- nvinfo : EIATTR_KPARAM_INFO
	.align		4
.L_286:
        /*0068*/ 	.byte	0x04, 0x17
        /*006a*/ 	.short	(.L_288 - .L_287)
.L_287:
        /*006c*/ 	.word	0x00000000
        /*0070*/ 	.short	0x0000
        /*0072*/ 	.short	0x0000
        /*0074*/ 	.byte	0x00, 0xf5, 0x21, 0x00


	//----- nvinfo : EIATTR_SPARSE_MMA_MASK
	.align		4
.L_288:
        /*0078*/ 	.byte	0x03, 0x50
        /*007a*/ 	.short	0x0000


	//----- nvinfo : EIATTR_MAXREG_COUNT
	.align		4
        /*007c*/ 	.byte	0x03, 0x1b
        /*007e*/ 	.short	0x00ff


	//----- nvinfo : EIATTR_MERCURY_ISA_VERSION
	.align		4
        /*0080*/ 	.byte	0x03, 0x5f
        /*0082*/ 	.short	0x0101


	//----- nvinfo : EIATTR_INT_WARP_WIDE_INSTR_OFFSETS
	.align		4
        /*0084*/ 	.byte	0x04, 0x31
        /*0086*/ 	.short	(.L_290 - .L_289)


	//   ....[0]....
.L_289:
        /*0088*/ 	.word	0x000041c0


	//   ....[1]....
        /*008c*/ 	.word	0x00004260


	//----- nvinfo : EIATTR_VRC_CTA_INIT_COUNT
	.align		4
.L_290:
        /*0090*/ 	.byte	0x02, 0x4a
	.zero		1
	.zero		1


	//----- nvinfo : EIATTR_EXIT_INSTR_OFFSETS
	.align		4
        /*0094*/ 	.byte	0x04, 0x1c
        /*0096*/ 	.short	(.L_292 - .L_291)


	//   ....[0]....
.L_291:
        /*0098*/ 	.word	0x000000b0


	//   ....[1]....
        /*009c*/ 	.word	0x000003d0


	//   ....[2]....
        /*00a0*/ 	.word	0x000004e0


	//   ....[3]....
        /*00a4*/ 	.word	0x000005f0


	//   ....[4]....
        /*00a8*/ 	.word	0x00000700


	//   ....[5]....
        /*00ac*/ 	.word	0x00000810


	//   ....[6]....
        /*00b0*/ 	.word	0x00000920


	//   ....[7]....
        /*00b4*/ 	.word	0x00000a30


	//   ....[8]....
        /*00b8*/ 	.word	0x00000b40


	//   ....[9]....
        /*00bc*/ 	.word	0x00000c50


	//   ....[10]....
        /*00c0*/ 	.word	0x00000d60


	//   ....[11]....
        /*00c4*/ 	.word	0x00000e70


	//   ....[12]....
        /*00c8*/ 	.word	0x00000f80


	//   ....[13]....
        /*00cc*/ 	.word	0x00001090


	//   ....[14]....
        /*00d0*/ 	.word	0x000011a0


	//   ....[15]....
        /*00d4*/ 	.word	0x000012b0


	//   ....[16]....
        /*00d8*/ 	.word	0x000013c0


	//   ....[17]....
        /*00dc*/ 	.word	0x000014d0


	//   ....[18]....
        /*00e0*/ 	.word	0x000015e0


	//   ....[19]....
        /*00e4*/ 	.word	0x000016f0


	//   ....[20]....
        /*00e8*/ 	.word	0x00001800


	//   ....[21]....
        /*00ec*/ 	.word	0x00001910


	//   ....[22]....
        /*00f0*/ 	.word	0x00001a20


	//   ....[23]....
        /*00f4*/ 	.word	0x00001b30


	//   ....[24]....
        /*00f8*/ 	.word	0x00001c40


	//   ....[25]....
        /*00fc*/ 	.word	0x00001d60


	//   ....[26]....
        /*0100*/ 	.word	0x00001f20


	//   ....[27]....
        /*0104*/ 	.word	0x00002090


	//   ....[28]....
        /*0108*/ 	.word	0x00002200


	//   ....[29]....
        /*010c*/ 	.word	0x00002370


	//   ....[30]....
        /*0110*/ 	.word	0x000024e0


	//   ....[31]....
        /*0114*/ 	.word	0x00002650


	//   ....[32]....
        /*0118*/ 	.word	0x000027c0


	//   ....[33]....
        /*011c*/ 	.word	0x00002930


	//   ....[34]....
        /*0120*/ 	.word	0x00002aa0


	//   ....[35]....
        /*0124*/ 	.word	0x00002c10


	//   ....[36]....
        /*0128*/ 	.word	0x00002d80


	//   ....[37]....
        /*012c*/ 	.word	0x00002ef0


	//   ....[38]....
        /*0130*/ 	.word	0x00003060


	//   ....[39]....
        /*0134*/ 	.word	0x000031d0


	//   ....[40]....
        /*0138*/ 	.word	0x00003340


	//   ....[41]....
        /*013c*/ 	.word	0x000034b0


	//   ....[42]....
        /*0140*/ 	.word	0x00003620


	//   ....[43]....
        /*0144*/ 	.word	0x00003790


	//   ....[44]....
        /*0148*/ 	.word	0x00003900


	//   ....[45]....
        /*014c*/ 	.word	0x00003a70


	//   ....[46]....
        /*0150*/ 	.word	0x00003be0


	//   ....[47]....
        /*0154*/ 	.word	0x00003d50


	//   ....[48]....
        /*0158*/ 	.word	0x00003ec0


	//   ....[49]....
        /*015c*/ 	.word	0x00004030


	//   ....[50]....
        /*0160*/ 	.word	0x000041a0


	//   ....[51]....
        /*0164*/ 	.word	0x00004290


	//   ....[52]....
        /*0168*/ 	.word	0x000042d0


	//----- nvinfo : EIATTR_CRS_STACK_SIZE
	.align		4
.L_292:
        /*016c*/ 	.byte	0x04, 0x1e
        /*016e*/ 	.short	(.L_294 - .L_293)
.L_293:
        /*0170*/ 	.word	0x00000000


	//----- nvinfo : EIATTR_CBANK_PARAM_SIZE
	.align		4
.L_294:
        /*0174*/ 	.byte	0x03, 0x19
        /*0176*/ 	.short	0x002c


	//----- nvinfo : EIATTR_PARAM_CBANK
	.align		4
        /*0178*/ 	.byte	0x04, 0x0a
        /*017a*/ 	.short	(.L_296 - .L_295)
	.align		4
.L_295:
        /*017c*/ 	.word	index@(.nv.constant0._Z15expandAndFilterPKmjiPKlPmPjj)
        /*0180*/ 	.short	0x0380
        /*0182*/ 	.short	0x002c


	//----- nvinfo : EIATTR_SW_WAR
	.align		4
.L_296:
        /*0184*/ 	.byte	0x04, 0x36
        /*0186*/ 	.short	(.L_298 - .L_297)
.L_297:
        /*0188*/ 	.word	0x00000008
.L_298:


//--------------------- .nv.info._Z14initCandidatesPKlPmPjj --------------------------
	.section	.nv.info._Z14initCandidatesPKlPmPjj,"",@"SHT_CUDA_INFO"
	.sectionflags	@""
	.align	4


	//----- nvinfo : EIATTR_CUDA_API_VERSION
	.align		4
        /*0000*/ 	.byte	0x04, 0x37
        /*0002*/ 	.short	(.L_300 - .L_299)
.L_299:
        /*0004*/ 	.word	0x00000082


	//----- nvinfo : EIATTR_KPARAM_INFO
	.align		4
.L_300:
        /*0008*/ 	.byte	0x04, 0x17
        /*000a*/ 	.short	(.L_302 - .L_301)
.L_301:
        /*000c*/ 	.word	0x00000000
        /*0010*/ 	.short	0x0003
        /*0012*/ 	.short	0x0018
        /*0014*/ 	.byte	0x00, 0xf0, 0x11, 0x00


	//----- nvinfo : EIATTR_KPARAM_INFO
	.align		4
.L_302:
        /*0018*/ 	.byte	0x04, 0x17
        /*001a*/ 	.short	(.L_304 - .L_303)
.L_303:
        /*001c*/ 	.word	0x00000000
        /*0020*/ 	.short	0x0002
        /*0022*/ 	.short	0x0010
        /*0024*/ 	.byte	0x00, 0xf5, 0x21, 0x00


	//----- nvinfo : EIATTR_KPARAM_INFO
	.align		4
.L_304:
        /*0028*/ 	.byte	0x04, 0x17
        /*002a*/ 	.short	(.L_306 - .L_305)
.L_305:
        /*002c*/ 	.word	0x00000000
        /*0030*/ 	.short	0x0001
        /*0032*/ 	.short	0x0008
        /*0034*/ 	.byte	0x00, 0xf5, 0x21, 0x00


	//----- nvinfo : EIATTR_KPARAM_INFO
	.align		4
.L_306:
        /*0038*/ 	.byte	0x04, 0x17
        /*003a*/ 	.short	(.L_308 - .L_307)
.L_307:
        /*003c*/ 	.word	0x00000000
        /*0040*/ 	.short	0x0000
        /*0042*/ 	.short	0x0000
        /*0044*/ 	.byte	0x00, 0xf5, 0x21, 0x00


	//----- nvinfo : EIATTR_SPARSE_MMA_MASK
	.align		4
.L_308:
        /*0048*/ 	.byte	0x03, 0x50
        /*004a*/ 	.short	0x0000


	//----- nvinfo : EIATTR_MAXREG_COUNT
	.align		4
        /*004c*/ 	.byte	0x03, 0x1b
        /*004e*/ 	.short	0x00ff


	//----- nvinfo : EIATTR_MERCURY_ISA_VERSION
	.align		4
        /*0050*/ 	.byte	0x03, 0x5f
        /*0052*/ 	.short	0x0101


	//----- nvinfo : EIATTR_INT_WARP_WIDE_INSTR_OFFSETS
	.align		4
        /*0054*/ 	.byte	0x04, 0x31
        /*0056*/ 	.short	(.L_310 - .L_309)


	//   ....[0]....
.L_309:
        /*0058*/ 	.word	0x00001510


	//   ....[1]....
        /*005c*/ 	.word	0x000015b0


	//----- nvinfo : EIATTR_VRC_CTA_INIT_COUNT
	.align		4
.L_310:
        /*0060*/ 	.byte	0x02, 0x4a
	.zero		1
	.zero		1


	//----- nvinfo : EIATTR_EXIT_INSTR_OFFSETS
	.align		4
        /*0064*/ 	.byte	0x04, 0x1c
        /*0066*/ 	.short	(.L_312 - .L_311)


	//   ....[0]....
.L_311:
        /*0068*/ 	.word	0x00000060


	//   ....[1]....
        /*006c*/ 	.word	0x00000170


	//   ....[2]....
        /*0070*/ 	.word	0x00000240


	//   ....[3]....
        /*0074*/ 	.word	0x00000310


	//   ....[4]....
        /*0078*/ 	.word	0x000003e0


	//   ....[5]....
        /*007c*/ 	.word	0x000004b0


	//   ....[6]....
        /*0080*/ 	.word	0x00000580


	//   ....[7]....
        /*0084*/ 	.word	0x00000650


	//   ....[8]....
        /*0088*/ 	.word	0x00000720


	//   ....[9]....
        /*008c*/ 	.word	0x000007f0


	//   ....[10]....
        /*0090*/ 	.word	0x000008c0


	//   ....[11]....
        /*0094*/ 	.word	0x00000990


	//   ....[12]....
        /*0098*/ 	.word	0x00000a60


	//   ....[13]....
        /*009c*/ 	.word	0x00000b30


	//   ....[14]....
        /*00a0*/ 	.word	0x00000c00


	//   ....[15]....
        /*00a4*/ 	.word	0x00000cd0


	//   ....[16]....
        /*00a8*/ 	.word	0x00000da0


	//   ....[17]....
        /*00ac*/ 	.word	0x00000e70


	//   ....[18]....
        /*00b0*/ 	.word	0x00000f40


	//   ....[19]....
        /*00b4*/ 	.word	0x00001010


	//   ....[20]....
        /*00b8*/ 	.word	0x000010e0


	//   ....[21]....
        /*00bc*/ 	.word	0x000011b0


	//   ....[22]....
        /*00c0*/ 	.word	0x00001280


	//   ....[23]....
        /*00c4*/ 	.word	0x00001350


	//   ....[24]....
        /*00c8*/ 	.word	0x00001420


	//   ....[25]....
        /*00cc*/ 	.word	0x000014f0


	//   ....[26]....
        /*00d0*/ 	.word	0x000015e0


	//   ....[27]....
        /*00d4*/ 	.word	0x00001630


	//----- nvinfo : EIATTR_CBANK_PARAM_SIZE
	.align		4
.L_312:
        /*00d8*/ 	.byte	0x03, 0x19
        /*00da*/ 	.short	0x001c


	//----- nvinfo : EIATTR_PARAM_CBANK
	.align		4
        /*00dc*/ 	.byte	0x04, 0x0a
        /*00de*/ 	.short	(.L_314 - .L_313)
	.align		4
.L_313:
        /*00e0*/ 	.word	index@(.nv.constant0._Z14initCandidatesPKlPmPjj)
        /*00e4*/ 	.short	0x0380
        /*00e6*/ 	.short	0x001c


	//----- nvinfo : EIATTR_SW_WAR
	.align		4
.L_314:
        /*00e8*/ 	.byte	0x04, 0x36
        /*00ea*/ 	.short	(.L_316 - .L_315)
.L_315:
        /*00ec*/ 	.word	0x00000008
.L_316:


//--------------------- .nv.callgraph             --------------------------
	.section	.nv.callgraph,"",@"SHT_CUDA_CALLGRAPH"
	.align	4
	.sectionentsize	8
	.align		4
        /*0000*/ 	.word	0x00000000
	.align		4
        /*0004*/ 	.word	0xffffffff
	.align		4
        /*0008*/ 	.word	0x00000000
	.align		4
        /*000c*/ 	.word	0xfffffffe
	.align		4
        /*0010*/ 	.word	0x00000000
	.align		4
        /*0014*/ 	.word	0xfffffffd
	.align		4
        /*0018*/ 	.word	0x00000000
	.align		4
        /*001c*/ 	.word	0xfffffffc


//--------------------- .nv.constant3             --------------------------
	.section	.nv.constant3,"a",@progbits
	.align	2
.nv.constant3:
	.type		d_achievableMask,@object
	.size		d_achievableMask,(.L_0 - d_achievableMask)
d_achievableMask:
	.zero		64
.L_0:


//--------------------- .text._Z19enumerateSingleRootmiiPmPjjmm --------------------------
	.section	.text._Z19enumerateSingleRootmiiPmPjjmm,"ax",@progbits
	.align	128
        .global         _Z19enumerateSingleRootmiiPmPjjmm
        .type           _Z19enumerateSingleRootmiiPmPjjmm,@function
        .size           _Z19enumerateSingleRootmiiPmPjjmm,(.L_x_47 - _Z19enumerateSingleRootmiiPmPjjmm)
        .other          _Z19enumerateSingleRootmiiPmPjjmm,@"STO_CUDA_ENTRY STV_DEFAULT"
_Z19enumerateSingleRootmiiPmPjjmm:
.text._Z19enumerateSingleRootmiiPmPjjmm:
[----:B------:R-:W-:Y:S01]  /*0000*/  LDC R1, c[0x0][0x37c] ;  /* 0x0000df00ff017b82 */ /* 0x000fe20000000800 */
[----:B------:R-:W0:Y:S07]  /*0010*/  S2R R2, SR_TID.X ;  /* 0x0000000000027919 */ /* 0x000e2e0000002100 */
[----:B------:R-:W0:Y:S01]  /*0020*/  S2UR UR4, SR_CTAID.X ;  /* 0x00000000000479c3 */ /* 0x000e220000002500 */
[----:B------:R-:W1:Y:S01]  /*0030*/  LDCU.64 UR6, c[0x0][0x3b0] ;  /* 0x00007600ff0677ac */ /* 0x000e620008000a00 */
[----:B------:R-:W-:-:S06]  /*0040*/  IMAD.MOV.U32 R3, RZ, RZ, RZ ;  /* 0x000000ffff037224 */ /* 0x000fcc00078e00ff */
[----:B------:R-:W0:Y:S02]  /*0050*/  LDC R5, c[0x0][0x360] ;  /* 0x0000d800ff057b82 */ /* 0x000e240000000800 */
[----:B0-----:R-:W-:-:S03]  /*0060*/  IMAD.WIDE.U32 R2, R5, UR4, R2 ;  /* 0x0000000405027c25 */ /* 0x001fc6000f8e0002 */
[----:B-1----:R-:W-:-:S04]  /*0070*/  ISETP.GE.U32.AND P0, PT, R2, UR6, PT ;  /* 0x0000000602007c0c */ /* 0x002fc8000bf06070 */
[----:B------:R-:W-:-:S13]  /*0080*/  ISETP.GE.U32.AND.EX P0, PT, R3, UR7, PT, P0 ;  /* 0x0000000703007c0c */ /* 0x000fda000bf06100 */
[----:B------:R-:W-:Y:S05]  /*0090*/  @P0 EXIT ;  /* 0x000000000000094d */ /* 0x000fea0003800000 */
[----:B------:R-:W0:Y:S01]  /*00a0*/  LDCU.64 UR4, c[0x0][0x3a8] ;  /* 0x00007500ff0477ac */ /* 0x000e220008000a00 */
[----:B------:R-:W1:Y:S01]  /*00b0*/  LDC.64 R10, c[0x0][0x388] ;  /* 0x0000e200ff0a7b82 */ /* 0x000e620000000a00 */
[----:B------:R-:W-:Y:S02]  /*00c0*/  IMAD.MOV.U32 R14, RZ, RZ, 0xb ;  /* 0x0000000bff0e7424 */ /* 0x000fe400078e00ff */
[----:B------:R-:W-:-:S05]  /*00d0*/  IMAD.MOV.U32 R15, RZ, RZ, 0x0 ;  /* 0x00000000ff0f7424 */ /* 0x000fca00078e00ff */
[----:B------:R-:W2:Y:S01]  /*00e0*/  LDC.64 R4, c[0x0][0x380] ;  /* 0x0000e000ff047b82 */ /* 0x000ea20000000a00 */
[----:B0-----:R-:W-:-:S04]  /*00f0*/  IADD3 R0, P0, PT, R2, UR4, RZ ;  /* 0x0000000402007c10 */ /* 0x001fc8000ff1e0ff */
[----:B------:R-:W-:Y:S01]  /*0100*/  IADD3.X R3, PT, PT, R3, UR5, RZ, P0, !PT ;  /* 0x0000000503037c10 */ /* 0x000fe200087fe4ff */
[C---:B------:R-:W-:Y:S02]  /*0110*/  IMAD.SHL.U32 R13, R0.reuse, 0x1000000, RZ ;  /* 0x01000000000d7824 */ /* 0x040fe400078e00ff */
[C---:B-1----:R-:W-:Y:S01]  /*0120*/  IMAD R25, R11.reuse, 0x5f24f, RZ ;  /* 0x0005f24f0b197824 */ /* 0x042fe200078e02ff */
[----:B------:R-:W-:Y:S01]  /*0130*/  SHF.L.U64.HI R0, R0, 0x18, R3 ;  /* 0x0000001800007819 */ /* 0x000fe20000010203 */
[C---:B------:R-:W-:Y:S02]  /*0140*/  IMAD R27, R10.reuse, 0x4c1906, RZ ;  /* 0x004c19060a1b7824 */ /* 0x040fe400078e02ff */
[----:B------:R-:W-:Y:S02]  /*0150*/  IMAD R3, R11, R11, RZ ;  /* 0x0000000b0b037224 */ /* 0x000fe400078e02ff */
[----:B------:R-:W-:Y:S01]  /*0160*/  IMAD R20, R10, 0x5ac0db, RZ ;  /* 0x005ac0db0a147824 */ /* 0x000fe200078e02ff */
[----:B--2---:R-:W-:Y:S01]  /*0170*/  LOP3.LUT R12, R13, R4, RZ, 0xfc, !PT ;  /* 0x000000040d0c7212 */ /* 0x004fe200078efcff */
[----:B------:R-:W-:Y:S01]  /*0180*/  IMAD R23, R27, R10, RZ ;  /* 0x0000000a1b177224 */ /* 0x000fe200078e02ff */
[----:B------:R-:W-:-:S02]  /*0190*/  LOP3.LUT R13, R0, R5, RZ, 0xfc, !PT ;  /* 0x00000005000d7212 */ /* 0x000fc400078efcff */
[C---:B------:R-:W-:Y:S02]  /*01a0*/  IADD3 R16, P0, PT, R25.reuse, R12, RZ ;  /* 0x0000000c19107210 */ /* 0x040fe40007f1e0ff */
[----:B------:R-:W-:Y:S02]  /*01b0*/  SHF.R.S32.HI R21, RZ, 0x1f, R20 ;  /* 0x0000001fff157819 */ /* 0x000fe40000011414 */
[----:B------:R-:W-:-:S03]  /*01c0*/  LEA.HI.X.SX32 R17, R25, R13, 0x1, P0 ;  /* 0x0000000d19117211 */ /* 0x000fc600000f0eff */
[----:B------:R-:W-:-:S03]  /*01d0*/  IMAD.WIDE.U32 R16, R3, 0x4307a7, R16 ;  /* 0x004307a703107825 */ /* 0x000fc600078e0010 */
[----:B------:R-:W-:-:S04]  /*01e0*/  IADD3 R5, P0, P1, R23, R16, R20 ;  /* 0x0000001017057210 */ /* 0x000fc8000791e014 */
[----:B------:R-:W-:Y:S02]  /*01f0*/  IADD3.X R0, PT, PT, RZ, R17, R21, P0, P1 ;  /* 0x00000011ff007210 */ /* 0x000fe400007e2415 */
[----:B------:R-:W-:Y:S02]  /*0200*/  LOP3.LUT R5, R5, 0xe434e432, RZ, 0x3c, !PT ;  /* 0xe434e43205057812 */ /* 0x000fe400078e3cff */
[----:B------:R-:W-:-:S03]  /*0210*/  LOP3.LUT R0, R0, 0x5, RZ, 0x3c, !PT ;  /* 0x0000000500007812 */ /* 0x000fc600078e3cff */
[----:B------:R-:W-:-:S04]  /*0220*/  IMAD.WIDE.U32 R2, R5, -0x21131993, R14 ;  /* 0xdeece66d05027825 */ /* 0x000fc800078e000e */
[----:B------:R-:W-:-:S04]  /*0230*/  IMAD R0, R0, -0x21131993, RZ ;  /* 0xdeece66d00007824 */ /* 0x000fc800078e02ff */
[----:B------:R-:W-:-:S04]  /*0240*/  IMAD R5, R5, 0x5, R0 ;  /* 0x0000000505057824 */ /* 0x000fc800078e0200 */
[----:B------:R-:W-:-:S05]  /*0250*/  IMAD.IADD R3, R3, 0x1, R5 ;  /* 0x0000000103037824 */ /* 0x000fca00078e0205 */
[----:B------:R-:W-:-:S04]  /*0260*/  SHF.R.U64 R0, R2, 0x11, R3 ;  /* 0x0000001102007819 */ /* 0x000fc80000001203 */
[----:B------:R-:W-:-:S05]  /*0270*/  LOP3.LUT R0, R0, 0x7fffffff, RZ, 0xc0, !PT ;  /* 0x7fffffff00007812 */ /* 0x000fca00078ec0ff */
[----:B------:R-:W-:-:S05]  /*0280*/  IMAD R0, R0, -0x33333333, RZ ;  /* 0xcccccccd00007824 */ /* 0x000fca00078e02ff */
[----:B------:R-:W-:-:S04]  /*0290*/  SHF.L.W.U32.HI R0, R0, 0x1f, R0 ;  /* 0x0000001f00007819 */ /* 0x000fc80000010e00 */
[----:B------:R-:W-:-:S13]  /*02a0*/  ISETP.GT.U32.AND P0, PT, R0, 0x19999999, PT ;  /* 0x199999990000780c */ /* 0x000fda0003f04070 */
[----:B------:R-:W-:Y:S05]  /*02b0*/  @P0 EXIT ;  /* 0x000000000000094d */ /* 0x000fea0003800000 */
[----:B------:R-:W-:Y:S02]  /*02c0*/  VIADD R3, R27, 0x4c1906 ;  /* 0x004c19061b037836 */ /* 0x000fe40000000000 */
[----:B------:R-:W-:Y:S02]  /*02d0*/  VIADD R9, R20, 0x5ac0db ;  /* 0x005ac0db14097836 */ /* 0x000fe40000000000 */
[----:B------:R-:W-:-:S03]  /*02e0*/  IMAD R8, R3, R10, R3 ;  /* 0x0000000a03087224 */ /* 0x000fc600078e0203 */
[--C-:B------:R-:W-:Y:S02]  /*02f0*/  SHF.R.S32.HI R7, RZ, 0x1f, R9.reuse ;  /* 0x0000001fff077819 */ /* 0x100fe40000011409 */
        /* <DEDUP_REMOVED lines=16> */
[----:B------:R-:W-:Y:S02]  /*0400*/  VIADD R6, R20, 0xb581b6 ;  /* 0x00b581b614067836 */ /* 0x000fe40000000000 */
[----:B------:R-:W-:-:S03]  /*0410*/  IMAD R5, R5, R0, RZ ;  /* 0x0000000005057224 */ /* 0x000fc600078e02ff */
        /* <DEDUP_REMOVED lines=23> */
[----:B------:R-:W-:-:S05]  /*0590*/  LOP3.LUT R18, R18, 0x5, RZ, 0x3c, !PT ;  /* 0x0000000512127812 */ /* 0x000fca00078e3cff */
[----:B------:R-:W-:-:S04]  /*05a0*/  IMAD R18, R18, -0x21131993, RZ ;  /* 0xdeece66d12127824 */ /* 0x000fc800078e02ff */
[C---:B------:R-:W-:Y:S02]  /*05b0*/  IMAD R29, R19.reuse, 0x5, R18 ;  /* 0x00000005131d7824 */ /* 0x040fe400078e0212 */
[----:B------:R-:W-:-:S04]  /*05c0*/  IMAD.WIDE.U32 R18, R19, -0x21131993, R14 ;  /* 0xdeece66d13127825 */ /* 0x000fc800078e000e */
        /* <DEDUP_REMOVED lines=27> */
[----:B------:R-:W-:-:S03]  /*0780*/  IMAD R16, R11, R11, R11 ;  /* 0x0000000b0b107224 */ /* 0x000fc600078e020b */
[----:B------:R-:W-:-:S04]  /*0790*/  IADD3 R18, P0, PT, R17, R12, RZ ;  /* 0x0000000c11127210 */ /* 0x000fc80007f1e0ff */
[----:B------:R-:W-:Y:S01]  /*07a0*/  LEA.HI.X.SX32 R19, R17, R13, 0x1, P0 ;  /* 0x0000000d11137211 */ /* 0x000fe200000f0eff */
[----:B------:R-:W-:-:S04]  /*07b0*/  IMAD.X R17, R16, 0x1, R11, PT ;  /* 0x0000000110117824 */ /* 0x000fc800038e060b */
[----:B------:R-:W-:-:S03]  /*07c0*/  IMAD.WIDE.U32 R18, R17, 0x4307a7, R18 ;  /* 0x004307a711127825 */ /* 0x000fc600078e0012 */
        /* <DEDUP_REMOVED lines=71> */
[----:B------:R-:W-:-:S03]  /*0c40*/  VIADD R16, R11, 0x2 ;  /* 0x000000020b107836 */ /* 0x000fc60000000000 */
[----:B------:R-:W-:-:S04]  /*0c50*/  IADD3 R18, P0, PT, R17, R12, RZ ;  /* 0x0000000c11127210 */ /* 0x000fc80007f1e0ff */
[----:B------:R-:W-:Y:S01]  /*0c60*/  LEA.HI.X.SX32 R19, R17, R13, 0x1, P0 ;  /* 0x0000000d11137211 */ /* 0x000fe200000f0eff */
[----:B------:R-:W-:-:S04]  /*0c70*/  IMAD R17, R16, R16, RZ ;  /* 0x0000001010117224 */ /* 0x000fc800078e02ff */
        /* <DEDUP_REMOVED lines=73> */
[----:B------:R-:W-:Y:S01]  /*1110*/  IADD3 R16, P0, PT, R17, R12, RZ ;  /* 0x0000000c11107210 */ /* 0x000fe20007f1e0ff */
[----:B------:R-:W-:-:S03]  /*1120*/  IMAD R19, R18, R18, RZ ;  /* 0x0000001212137224 */ /* 0x000fc600078e02ff */
[----:B------:R-:W-:-:S03]  /*1130*/  LEA.HI.X.SX32 R17, R17, R13, 0x1, P0 ;  /* 0x0000000d11117211 */ /* 0x000fc600000f0eff */
        /* <DEDUP_REMOVED lines=81> */
[----:B------:R-:W-:Y:S02]  /*1650*/  IMAD R20, R18, -0x21131993, RZ ;  /* 0xdeece66d12147824 */ /* 0x000fe400078e02ff */
[----:B------:R-:W-:-:S04]  /*1660*/  IMAD.WIDE.U32 R18, R11, -0x21131993, R14 ;  /* 0xdeece66d0b127825 */ /* 0x000fc800078e000e */
        /* <DEDUP_REMOVED lines=64> */
[----:B------:R-:W0:Y:S01]  /*1a70*/  S2R R5, SR_LANEID ;  /* 0x0000000000057919 */ /* 0x000e220000000000 */
[----:B------:R-:W-:Y:S01]  /*1a80*/  VOTEU.ANY UR6, UPT, PT ;  /* 0x0000000000067886 */ /* 0x000fe200038e0100 */
[----:B------:R-:W1:Y:S01]  /*1a90*/  LDC.64 R2, c[0x0][0x398] ;  /* 0x0000e600ff027b82 */ /* 0x000e620000000a00 */
[----:B------:R-:W0:Y:S01]  /*1aa0*/  FLO.U32 R0, UR6 ;  /* 0x0000000600007d00 */ /* 0x000e2200080e0000 */
[----:B------:R-:W1:Y:S07]  /*1ab0*/  LDCU.64 UR4, c[0x0][0x358] ;  /* 0x00006b00ff0477ac */ /* 0x000e6e0008000a00 */
[----:B------:R-:W1:Y:S01]  /*1ac0*/  POPC R7, UR6 ;  /* 0x0000000600077d09 */ /* 0x000e620008000000 */
[----:B0-----:R-:W-:-:S13]  /*1ad0*/  ISETP.EQ.U32.AND P0, PT, R0, R5, PT ;  /* 0x000000050000720c */ /* 0x001fda0003f02070 */
[----:B-1----:R-:W2:Y:S01]  /*1ae0*/  @P0 ATOMG.E.ADD.STRONG.GPU PT, R3, desc[UR4][R2.64], R7 ;  /* 0x80000007020309a8 */ /* 0x002ea200081ef104 */
[----:B------:R-:W0:Y:S02]  /*1af0*/  S2R R4, SR_LTMASK ;  /* 0x0000000000047919 */ /* 0x000e240000003900 */
[----:B0-----:R-:W-:Y:S01]  /*1b00*/  LOP3.LUT R4, R4, UR6, RZ, 0xc0, !PT ;  /* 0x0000000604047c12 */ /* 0x001fe2000f8ec0ff */
[----:B------:R-:W0:Y:S05]  /*1b10*/  LDCU UR6, c[0x0][0x3a0] ;  /* 0x00007400ff0677ac */ /* 0x000e2a0008000800 */
[----:B------:R-:W1:Y:S01]  /*1b20*/  POPC R4, R4 ;  /* 0x0000000400047309 */ /* 0x000e620000000000 */
[----:B--2---:R-:W1:Y:S02]  /*1b30*/  SHFL.IDX PT, R5, R3, R0, 0x1f ;  /* 0x00001f0003057589 */ /* 0x004e6400000e0000 */
[----:B-1----:R-:W-:-:S05]  /*1b40*/  IMAD.IADD R5, R5, 0x1, R4 ;  /* 0x0000000105057824 */ /* 0x002fca00078e0204 */
[----:B0-----:R-:W-:-:S13]  /*1b50*/  ISETP.GE.U32.AND P0, PT, R5, UR6, PT ;  /* 0x0000000605007c0c */ /* 0x001fda000bf06070 */
[----:B------:R-:W-:Y:S05]  /*1b60*/  @P0 EXIT ;  /* 0x000000000000094d */ /* 0x000fea0003800000 */
[----:B------:R-:W0:Y:S02]  /*1b70*/  LDC.64 R2, c[0x0][0x390] ;  /* 0x0000e400ff027b82 */ /* 0x000e240000000a00 */
[----:B0-----:R-:W-:-:S05]  /*1b80*/  IMAD.WIDE.U32 R2, R5, 0x8, R2 ;  /* 0x0000000805027825 */ /* 0x001fca00078e0002 */
[----:B------:R-:W-:Y:S01]  /*1b90*/  STG.E.64 desc[UR4][R2.64], R12 ;  /* 0x0000000c02007986 */ /* 0x000fe2000c101b04 */
[----:B------:R-:W-:Y:S05]  /*1ba0*/  EXIT ;  /* 0x000000000000794d */ /* 0x000fea0003800000 */
.L_x_0:
[----:B------:R-:W-:-:S00]  /*1bb0*/  BRA `(.L_x_0) ;  /* 0xfffffffc00fc7947 */ /* 0x000fc0000383ffff */
[----:B------:R-:W-:-:S00]  /*1bc0*/  NOP ;  /* 0x0000000000007918 */ /* 0x000fc00000000000 */
        /* <DEDUP_REMOVED lines=11> */
.L_x_47:


//--------------------- .text._Z17refineRootsKernelPKmjPKlPj --------------------------
	.section	.text._Z17refineRootsKernelPKmjPKlPj,"ax",@progbits
	.align	128
        .global         _Z17refineRootsKernelPKmjPKlPj
        .type           _Z17refineRootsKernelPKmjPKlPj,@function
        .size           _Z17refineRootsKernelPKmjPKlPj,(.L_x_48 - _Z17refineRootsKernelPKmjPKlPj)
        .other          _Z17refineRootsKernelPKmjPKlPj,@"STO_CUDA_ENTRY STV_DEFAULT"
_Z17refineRootsKernelPKmjPKlPj:
.text._Z17refineRootsKernelPKmjPKlPj:
[----:B------:R-:W0:Y:S01]  /*0000*/  LDC R1, c[0x0][0x37c] ;  /* 0x0000df00ff017b82 */ /* 0x000e220000000800 */
[----:B------:R-:W1:Y:S07]  /*0010*/  S2R R3, SR_TID.X ;  /* 0x0000000000037919 */ /* 0x000e6e0000002100 */
[----:B------:R-:W1:Y:S01]  /*0020*/  S2UR UR4, SR_CTAID.X ;  /* 0x00000000000479c3 */ /* 0x000e620000002500 */
[----:B------:R-:W2:Y:S01]  /*0030*/  LDCU UR5, c[0x0][0x388] ;  /* 0x00007100ff0577ac */ /* 0x000ea20008000800 */
[----:B0-----:R-:W-:-:S06]  /*0040*/  VIADD R1, R1, 0xfffffc00 ;  /* 0xfffffc0001017836 */ /* 0x001fcc0000000000 */
[----:B------:R-:W1:Y:S02]  /*0050*/  LDC R20, c[0x0][0x360] ;  /* 0x0000d800ff147b82 */ /* 0x000e640000000800 */
[----:B-1----:R-:W-:Y:S01]  /*0060*/  IMAD R20, R20, UR4, R3 ;  /* 0x0000000414147c24 */ /* 0x002fe2000f8e0203 */
[----:B------:R-:W-:-:S04]  /*0070*/  R2UR UR4, R1 ;  /* 0x00000000010472ca */ /* 0x000fc800000e0000 */
[----:B--2---:R-:W-:-:S13]  /*0080*/  ISETP.GE.U32.AND P0, PT, R20, UR5, PT ;  /* 0x0000000514007c0c */ /* 0x004fda000bf06070 */
[----:B------:R-:W-:Y:S05]  /*0090*/  @P0 EXIT ;  /* 0x000000000000094d */ /* 0x000fea0003800000 */
[----:B------:R-:W0:Y:S01]  /*00a0*/  LDC.64 R2, c[0x0][0x380] ;  /* 0x0000e000ff027b82 */ /* 0x000e220000000a00 */
[----:B------:R-:W1:Y:S01]  /*00b0*/  LDCU.64 UR6, c[0x0][0x358] ;  /* 0x00006b00ff0677ac */ /* 0x000e620008000a00 */
[----:B0-----:R-:W-:-:S06]  /*00c0*/  IMAD.WIDE.U32 R2, R20, 0x8, R2 ;  /* 0x0000000814027825 */ /* 0x001fcc00078e0002 */
[----:B-1----:R-:W2:Y:S01]  /*00d0*/  LDG.E.64.CONSTANT R2, desc[UR6][R2.64] ;  /* 0x0000000602027981 */ /* 0x002ea2000c1e9b00 */
[----:B------:R-:W-:Y:S01]  /*00e0*/  BSSY.RECONVERGENT B0, `(.L_x_1) ;  /* 0x000060c000007945 */ /* 0x000fe20003800200 */
[----:B------:R-:W-:Y:S01]  /*00f0*/  IMAD.MOV.U32 R7, RZ, RZ, 0x1 ;  /* 0x00000001ff077424 */ /* 0x000fe200078e00ff */
[----:B------:R-:W-:Y:S01]  /*0100*/  UIADD3 UR5, UPT, UPT, UR4, 0x10, URZ ;  /* 0x0000001004057890 */ /* 0x000fe2000fffe0ff */
[----:B------:R-:W-:Y:S01]  /*0110*/  IMAD.MOV.U32 R6, RZ, RZ, 0x18 ;  /* 0x00000018ff067424 */ /* 0x000fe200078e00ff */
[----:B------:R-:W-:Y:S01]  /*0120*/  UIADD3 UR4, UPT, UPT, UR4, 0x200, URZ ;  /* 0x0000020004047890 */ /* 0x000fe2000fffe0ff */
[----:B--2---:R0:W-:Y:S11]  /*0130*/  STL.64 [R1], R2 ;  /* 0x0000000201007387 */ /* 0x0041f60000100a00 */
.L_x_21:
[----:B------:R-:W-:Y:S01]  /*0140*/  ISETP.GE.AND P0, PT, R7, 0x1, PT ;  /* 0x000000010700780c */ /* 0x000fe20003f06270 */
[----:B------:R-:W-:Y:S01]  /*0150*/  BSSY.RECONVERGENT B1, `(.L_x_2) ;  /* 0x00005a6000017945 */ /* 0x000fe20003800200 */
[----:B------:R-:W-:-:S11]  /*0160*/  IMAD.MOV.U32 R0, RZ, RZ, RZ ;  /* 0x000000ffff007224 */ /* 0x000fd600078e00ff */
[----:B-123--:R-:W-:Y:S05]  /*0170*/  @!P0 BRA `(.L_x_3) ;  /* 0x00000058008c8947 */ /* 0x00efea0003800000 */
[----:B------:R-:W1:Y:S02]  /*0180*/  LDC.64 R8, c[0x0][0x390] ;  /* 0x0000e400ff087b82 */ /* 0x000e640000000a00 */
[----:B-1----:R-:W5:Y:S01]  /*0190*/  LDG.E.64.CONSTANT R8, desc[UR6][R8.64] ;  /* 0x0000000608087981 */ /* 0x002f62000c1e9b00 */
[----:B------:R-:W-:Y:S01]  /*01a0*/  UMOV UR8, 0xffffffe0 ;  /* 0xffffffe000087882 */ /* 0x000fe20000000000 */
[C---:B------:R-:W-:Y:S01]  /*01b0*/  VIADD R4, R6.reuse, 0x1 ;  /* 0x0000000106047836 */ /* 0x040fe20000000000 */
[C---:B0-----:R-:W-:Y:S01]  /*01c0*/  LEA R2, R6.reuse, UR8, 0x1 ;  /* 0x0000000806027c11 */ /* 0x041fe2000f8e08ff */
[----:B------:R-:W-:Y:S02]  /*01d0*/  IMAD.MOV.U32 R0, RZ, RZ, -0x1 ;  /* 0xffffffffff007424 */ /* 0x000fe400078e00ff */
[----:B------:R-:W-:Y:S02]  /*01e0*/  VIADD R21, R6, 0xfffffff0 ;  /* 0xfffffff006157836 */ /* 0x000fe40000000000 */
[----:B------:R-:W-:Y:S01]  /*01f0*/  IMAD.MOV.U32 R22, RZ, RZ, RZ ;  /* 0x000000ffff167224 */ /* 0x000fe200078e00ff */
[----:B------:R-:W0:Y:S01]  /*0200*/  LDC.U16 R2, c[0x3][R2] ;  /* 0x00c0000002027b82 */ /* 0x000e220000000400 */
[----:B------:R-:W-:-:S02]  /*0210*/  SHF.L.U64.HI R3, R0, R4, 0xffffffff ;  /* 0xffffffff00037419 */ /* 0x000fc40000010204 */
[CC--:B------:R-:W-:Y:S02]  /*0220*/  SHF.L.U64.HI R5, R0.reuse, R21.reuse, 0xffffffff ;  /* 0xffffffff00057419 */ /* 0x0c0fe40000010215 */
[C---:B------:R-:W-:Y:S02]  /*0230*/  SHF.L.U32 R4, R0.reuse, R4, RZ ;  /* 0x0000000400047219 */ /* 0x040fe400000006ff */
[----:B------:R-:W-:Y:S01]  /*0240*/  SHF.L.U32 R21, R0, R21, RZ ;  /* 0x0000001500157219 */ /* 0x000fe200000006ff */
[----:B------:R-:W-:-:S07]  /*0250*/  IMAD.MOV.U32 R0, RZ, RZ, RZ ;  /* 0x000000ffff007224 */ /* 0x000fce00078e00ff */
.L_x_8:
[----:B------:R-:W-:-:S06]  /*0260*/  IMAD R14, R22, 0x8, R1 ;  /* 0x00000008160e7824 */ /* 0x000fcc00078e0201 */
[----:B------:R-:W2:Y:S01]  /*0270*/  LDL.64 R14, [R14] ;  /* 0x000000000e0e7983 */ /* 0x000ea20000100a00 */
[----:B------:R-:W-:Y:S01]  /*0280*/  IMAD.MOV.U32 R10, RZ, RZ, 0xb ;  /* 0x0000000bff0a7424 */ /* 0x000fe200078e00ff */
[----:B------:R-:W-:Y:S01]  /*0290*/  BSSY.RECONVERGENT B2, `(.L_x_4) ;  /* 0x00002c3000027945 */ /* 0x000fe20003800200 */
[----:B------:R-:W-:Y:S01]  /*02a0*/  IMAD.MOV.U32 R11, RZ, RZ, 0x0 ;  /* 0x00000000ff0b7424 */ /* 0x000fe200078e00ff */
[----:B--2---:R-:W-:Y:S02]  /*02b0*/  LOP3.LUT R23, R14, R4, RZ, 0x30, !PT ;  /* 0x000000040e177212 */ /* 0x004fe400078e30ff */
[----:B------:R-:W-:Y:S02]  /*02c0*/  LOP3.LUT R24, R15, R3, RZ, 0x30, !PT ;  /* 0x000000030f187212 */ /* 0x000fe400078e30ff */
[----:B-----5:R-:W-:-:S04]  /*02d0*/  IADD3 R17, P0, PT, R8, R23, RZ ;  /* 0x0000001708117210 */ /* 0x020fc80007f1e0ff */
[----:B------:R-:W-:Y:S01]  /*02e0*/  LOP3.LUT R17, R4, 0xe434e432, R17, 0x6, !PT ;  /* 0xe434e43204117812 */ /* 0x000fe200078e0611 */
[----:B------:R-:W-:-:S05]  /*02f0*/  IMAD.X R12, R9, 0x1, R24, P0 ;  /* 0x00000001090c7824 */ /* 0x000fca00000e0618 */
[----:B------:R-:W-:-:S05]  /*0300*/  LOP3.LUT R12, R3, 0x5, R12, 0x6, !PT ;  /* 0x00000005030c7812 */ /* 0x000fca00078e060c */
[----:B------:R-:W-:Y:S02]  /*0310*/  IMAD R16, R12, -0x21131993, RZ ;  /* 0xdeece66d0c107824 */ /* 0x000fe400078e02ff */
[----:B------:R-:W-:-:S04]  /*0320*/  IMAD.WIDE.U32 R12, R17, -0x21131993, R10 ;  /* 0xdeece66d110c7825 */ /* 0x000fc800078e000a */
[----:B------:R-:W-:Y:S01]  /*0330*/  IMAD R17, R17, 0x5, R16 ;  /* 0x0000000511117824 */ /* 0x000fe200078e0210 */
[----:B------:R-:W-:-:S03]  /*0340*/  LOP3.LUT R12, R12, R4, RZ, 0x30, !PT ;  /* 0x000000040c0c7212 */ /* 0x000fc600078e30ff */
[----:B------:R-:W-:-:S05]  /*0350*/  IMAD.IADD R16, R13, 0x1, R17 ;  /* 0x000000010d107824 */ /* 0x000fca00078e0211 */
[----:B------:R-:W-:-:S04]  /*0360*/  LOP3.LUT R13, R16, R3, RZ, 0x30, !PT ;  /* 0x00000003100d7212 */ /* 0x000fc800078e30ff */
[----:B------:R-:W-:-:S04]  /*0370*/  SHF.R.U32.HI R16, RZ, 0x11, R13 ;  /* 0x00000011ff107819 */ /* 0x000fc8000001160d */
[----:B------:R-:W-:Y:S02]  /*0380*/  LOP3.LUT R19, R16, R5, RZ, 0x30, !PT ;  /* 0x0000000510137212 */ /* 0x000fe400078e30ff */
[----:B------:R-:W-:-:S03]  /*0390*/  SHF.R.U64 R16, R12, 0x11, R13 ;  /* 0x000000110c107819 */ /* 0x000fc6000000120d */
[----:B------:R-:W-:Y:S01]  /*03a0*/  IMAD.WIDE.U32 R12, R19, -0x66666666, RZ ;  /* 0x9999999a130c7825 */ /* 0x000fe200078e00ff */
[----:B------:R-:W-:-:S05]  /*03b0*/  LOP3.LUT R25, R16, R21, RZ, 0x30, !PT ;  /* 0x0000001510197212 */ /* 0x000fca00078e30ff */
[----:B------:R-:W-:-:S04]  /*03c0*/  IMAD.WIDE.U32 R12, R25, 0x19999999, R12 ;  /* 0x19999999190c7825 */ /* 0x000fc800078e000c */
[----:B------:R-:W-:-:S05]  /*03d0*/  IMAD.WIDE.U32 R16, R25, -0x66666666, RZ ;  /* 0x9999999a19107825 */ /* 0x000fca00078e00ff */
[----:B------:R-:W-:-:S05]  /*03e0*/  IADD3 RZ, P0, PT, R17, R12, RZ ;  /* 0x0000000c11ff7210 */ /* 0x000fca0007f1e0ff */
[----:B------:R-:W-:-:S04]  /*03f0*/  IMAD.X R12, R19, 0x19999999, R13, P0 ;  /* 0x19999999130c7824 */ /* 0x000fc800000e060d */
[----:B------:R-:W-:-:S05]  /*0400*/  IMAD R12, R12, -0xa, R25 ;  /* 0xfffffff60c0c7824 */ /* 0x000fca00078e0219 */
[----:B------:R-:W-:-:S04]  /*0410*/  ISETP.GT.U32.AND P0, PT, R12, 0xffff, PT ;  /* 0x0000ffff0c00780c */ /* 0x000fc80003f04070 */
[----:B------:R-:W-:-:S04]  /*0420*/  SEL R12, R12, 0xffff, !P0 ;  /* 0x0000ffff0c0c7807 */ /* 0x000fc80004000000 */
[----:B------:R-:W-:-:S04]  /*0430*/  LOP3.LUT R13, R12, 0xffff, RZ, 0xc0, !PT ;  /* 0x0000ffff0c0d7812 */ /* 0x000fc800078ec0ff */
[----:B0-----:R-:W-:-:S04]  /*0440*/  SHF.R.U32.HI R12, RZ, R13, R2 ;  /* 0x0000000dff0c7219 */ /* 0x001fc80000011602 */
[----:B------:R-:W-:-:S04]  /*0450*/  LOP3.LUT R12, R12, 0x1, RZ, 0xc0, !PT ;  /* 0x000000010c0c7812 */ /* 0x000fc800078ec0ff */
[----:B------:R-:W-:-:S13]  /*0460*/  ISETP.NE.U32.AND P0, PT, R12, 0x1, PT ;  /* 0x000000010c00780c */ /* 0x000fda0003f05070 */
[----:B------:R-:W-:Y:S05]  /*0470*/  @P0 BRA `(.L_x_5) ;  /* 0x0000002800900947 */ /* 0x000fea0003800000 */
[----:B------:R-:W0:Y:S02]  /*0480*/  LDC.64 R12, c[0x0][0x390] ;  /* 0x0000e400ff0c7b82 */ /* 0x000e240000000a00 */
[----:B0-----:R-:W2:Y:S02]  /*0490*/  LDG.E.64.CONSTANT R16, desc[UR6][R12.64+0x8] ;  /* 0x000008060c107981 */ /* 0x001ea4000c1e9b00 */
[----:B--2---:R-:W-:-:S05]  /*04a0*/  IADD3 R19, P0, PT, R16, R23, RZ ;  /* 0x0000001710137210 */ /* 0x004fca0007f1e0ff */
[----:B------:R-:W-:Y:S01]  /*04b0*/  IMAD.X R16, R17, 0x1, R24, P0 ;  /* 0x0000000111107824 */ /* 0x000fe200000e0618 */
[----:B------:R-:W-:-:S04]  /*04c0*/  LOP3.LUT R17, R4, 0xe434e432, R19, 0x6, !PT ;  /* 0xe434e43204117812 */ /* 0x000fc800078e0613 */
[----:B------:R-:W-:-:S05]  /*04d0*/  LOP3.LUT R16, R3, 0x5, R16, 0x6, !PT ;  /* 0x0000000503107812 */ /* 0x000fca00078e0610 */
[----:B------:R-:W-:-:S04]  /*04e0*/  IMAD R16, R16, -0x21131993, RZ ;  /* 0xdeece66d10107824 */ /* 0x000fc800078e02ff */
[C---:B------:R-:W-:Y:S02]  /*04f0*/  IMAD R19, R17.reuse, 0x5, R16 ;  /* 0x0000000511137824 */ /* 0x040fe400078e0210 */
[----:B------:R-:W-:-:S04]  /*0500*/  IMAD.WIDE.U32 R16, R17, -0x21131993, R10 ;  /* 0xdeece66d11107825 */ /* 0x000fc800078e000a */
[----:B------:R-:W-:Y:S01]  /*0510*/  IMAD.IADD R18, R17, 0x1, R19 ;  /* 0x0000000111127824 */ /* 0x000fe200078e0213 */
[----:B------:R-:W-:-:S04]  /*0520*/  LOP3.LUT R16, R16, R4, RZ, 0x30, !PT ;  /* 0x0000000410107212 */ /* 0x000fc800078e30ff */
        /* <DEDUP_REMOVED lines=14> */
[----:B------:R-:W-:-:S04]  /*0610*/  SHF.R.U32.HI R16, RZ, R27, R2 ;  /* 0x0000001bff107219 */ /* 0x000fc80000011602 */
[----:B------:R-:W-:-:S04]  /*0620*/  LOP3.LUT R16, R16, 0x1, RZ, 0xc0, !PT ;  /* 0x0000000110107812 */ /* 0x000fc800078ec0ff */
[----:B------:R-:W-:-:S13]  /*0630*/  ISETP.NE.U32.AND P0, PT, R16, 0x1, PT ;  /* 0x000000011000780c */ /* 0x000fda0003f05070 */
[----:B------:R-:W-:Y:S05]  /*0640*/  @P0 BRA `(.L_x_5) ;  /* 0x00000028001c0947 */ /* 0x000fea0003800000 */
[----:B------:R-:W2:Y:S02]  /*0650*/  LDG.E.64.CONSTANT R16, desc[UR6][R12.64+0x10] ;  /* 0x000010060c107981 */ /* 0x000ea4000c1e9b00 */
        /* <DEDUP_REMOVED lines=616> */
[----:B--2---:R-:W-:-:S04]  /*2ce0*/  IADD3 R19, P0, PT, R12, R23, RZ ;  /* 0x000000170c137210 */ /* 0x004fc80007f1e0ff */
[----:B------:R-:W-:Y:S01]  /*2cf0*/  LOP3.LUT R19, R4, 0xe434e432, R19, 0x6, !PT ;  /* 0xe434e43204137812 */ /* 0x000fe200078e0613 */
[----:B------:R-:W-:-:S05]  /*2d00*/  IMAD.X R16, R13, 0x1, R24, P0 ;  /* 0x000000010d107824 */ /* 0x000fca00000e0618 */
[----:B------:R-:W-:-:S05]  /*2d10*/  LOP3.LUT R16, R3, 0x5, R16, 0x6, !PT ;  /* 0x0000000503107812 */ /* 0x000fca00078e0610 */
[----:B------:R-:W-:Y:S02]  /*2d20*/  IMAD R18, R16, -0x21131993, RZ ;  /* 0xdeece66d10127824 */ /* 0x000fe400078e02ff */
[----:B------:R-:W-:-:S04]  /*2d30*/  IMAD.WIDE.U32 R16, R19, -0x21131993, R10 ;  /* 0xdeece66d13107825 */ /* 0x000fc800078e000a */
[----:B------:R-:W-:-:S04]  /*2d40*/  IMAD R19, R19, 0x5, R18 ;  /* 0x0000000513137824 */ /* 0x000fc800078e0212 */
[----:B------:R-:W-:Y:S01]  /*2d50*/  IMAD.IADD R18, R17, 0x1, R19 ;  /* 0x0000000111127824 */ /* 0x000fe200078e0213 */
[----:B------:R-:W-:-:S04]  /*2d60*/  LOP3.LUT R17, R16, R4, RZ, 0x30, !PT ;  /* 0x0000000410117212 */ /* 0x000fc800078e30ff */
[----:B------:R-:W-:-:S04]  /*2d70*/  LOP3.LUT R18, R18, R3, RZ, 0x30, !PT ;  /* 0x0000000312127212 */ /* 0x000fc800078e30ff */
[--C-:B------:R-:W-:Y:S02]  /*2d80*/  SHF.R.U32.HI R16, RZ, 0x11, R18.reuse ;  /* 0x00000011ff107819 */ /* 0x100fe40000011612 */
[----:B------:R-:W-:Y:S02]  /*2d90*/  SHF.R.U64 R12, R17, 0x11, R18 ;  /* 0x00000011110c7819 */ /* 0x000fe40000001212 */
[----:B------:R-:W-:Y:S02]  /*2da0*/  LOP3.LUT R23, R16, R5, RZ, 0x30, !PT ;  /* 0x0000000510177212 */ /* 0x000fe400078e30ff */
[----:B------:R-:W-:-:S03]  /*2db0*/  LOP3.LUT R19, R12, R21, RZ, 0x30, !PT ;  /* 0x000000150c137212 */ /* 0x000fc600078e30ff */
[----:B------:R-:W-:-:S04]  /*2dc0*/  IMAD.WIDE.U32 R12, R23, -0x66666666, RZ ;  /* 0x9999999a170c7825 */ /* 0x000fc800078e00ff */
[----:B------:R-:W-:-:S04]  /*2dd0*/  IMAD.WIDE.U32 R16, R19, -0x66666666, RZ ;  /* 0x9999999a13107825 */ /* 0x000fc800078e00ff */
[----:B------:R-:W-:-:S03]  /*2de0*/  IMAD.WIDE.U32 R12, R19, 0x19999999, R12 ;  /* 0x19999999130c7825 */ /* 0x000fc600078e000c */
        /* <DEDUP_REMOVED lines=9> */
[C---:B------:R-:W-:Y:S01]  /*2e80*/  @!P0 LEA R13, R0.reuse, UR4, 0x3 ;  /* 0x00000004000d8c11 */ /* 0x040fe2000f8e18ff */
[----:B------:R-:W-:-:S04]  /*2e90*/  @!P0 VIADD R12, R0, 0x1 ;  /* 0x00000001000c8836 */ /* 0x000fc80000000000 */
[----:B------:R0:W-:Y:S01]  /*2ea0*/  @!P0 STL.64 [R13], R14 ;  /* 0x0000000e0d008387 */ /* 0x0001e20000100a00 */
[----:B------:R-:W-:-:S07]  /*2eb0*/  @!P0 IMAD.MOV.U32 R0, RZ, RZ, R12 ;  /* 0x000000ffff008224 */ /* 0x000fce00078e000c */
.L_x_5:
[----:B------:R-:W-:Y:S05]  /*2ec0*/  BSYNC.RECONVERGENT B2 ;  /* 0x0000000000027941 */ /* 0x000fea0003800200 */
.L_x_4:
[----:B0-----:R-:W-:Y:S01]  /*2ed0*/  IMAD.MOV.U32 R13, RZ, RZ, 0x1 ;  /* 0x00000001ff0d7424 */ /* 0x001fe200078e00ff */
[----:B------:R-:W-:Y:S04]  /*2ee0*/  BSSY.RECONVERGENT B2, `(.L_x_6) ;  /* 0x00002c3000027945 */ /* 0x000fe80003800200 */
[CC--:B------:R-:W-:Y:S02]  /*2ef0*/  SHF.L.U32 R17, R13.reuse, R6.reuse, RZ ;  /* 0x000000060d117219 */ /* 0x0c0fe400000006ff */
[----:B------:R-:W-:Y:S02]  /*2f00*/  SHF.L.U64.HI R13, R13, R6, RZ ;  /* 0x000000060d0d7219 */ /* 0x000fe400000102ff */
[----:B------:R-:W-:Y:S02]  /*2f10*/  LOP3.LUT R12, R14, R17, RZ, 0xfc, !PT ;  /* 0x000000110e0c7212 */ /* 0x000fe400078efcff */
[----:B------:R-:W-:-:S02]  /*2f20*/  LOP3.LUT R13, R15, R13, RZ, 0xfc, !PT ;  /* 0x0000000d0f0d7212 */ /* 0x000fc400078efcff */
[----:B------:R-:W-:Y:S02]  /*2f30*/  LOP3.LUT R23, R12, R4, RZ, 0x30, !PT ;  /* 0x000000040c177212 */ /* 0x000fe400078e30ff */
[----:B------:R-:W-:Y:S02]  /*2f40*/  LOP3.LUT R24, R13, R3, RZ, 0x30, !PT ;  /* 0x000000030d187212 */ /* 0x000fe400078e30ff */
[----:B------:R-:W-:-:S04]  /*2f50*/  IADD3 R17, P0, PT, R8, R23, RZ ;  /* 0x0000001708117210 */ /* 0x000fc80007f1e0ff */
        /* <DEDUP_REMOVED lines=20> */
[----:B------:R-:W-:Y:S02]  /*30a0*/  SEL R14, R14, 0xffff, !P0 ;  /* 0x0000ffff0e0e7807 */ /* 0x000fe40004000000 */
[----:B------:R-:W-:Y:S02]  /*30b0*/  PLOP3.LUT P0, PT, PT, PT, PT, 0x8, 0x80 ;  /* 0x000000000080781c */ /* 0x000fe40003f0e170 */
[----:B------:R-:W-:-:S04]  /*30c0*/  LOP3.LUT R15, R14, 0xffff, RZ, 0xc0, !PT ;  /* 0x0000ffff0e0f7812 */ /* 0x000fc800078ec0ff */
[----:B------:R-:W-:-:S04]  /*30d0*/  SHF.R.U32.HI R14, RZ, R15, R2 ;  /* 0x0000000fff0e7219 */ /* 0x000fc80000011602 */
        /* <DEDUP_REMOVED lines=651> */
[----:B------:R-:W-:-:S04]  /*5990*/  IMAD.X R16, R15, 0x1, R24, P0 ;  /* 0x000000010f107824 */ /* 0x000fc800000e0618 */
[----:B------:R-:W-:Y:S01]  /*59a0*/  IMAD.WIDE.U32 R10, R17, -0x21131993, R10 ;  /* 0xdeece66d110a7825 */ /* 0x000fe200078e000a */
[----:B------:R-:W-:Y:S02]  /*59b0*/  LOP3.LUT R16, R3, 0x5, R16, 0x6, !PT ;  /* 0x0000000503107812 */ /* 0x000fe400078e0610 */
[----:B------:R-:W-:-:S03]  /*59c0*/  LOP3.LUT R10, R10, R4, RZ, 0x30, !PT ;  /* 0x000000040a0a7212 */ /* 0x000fc600078e30ff */
[----:B------:R-:W-:-:S04]  /*59d0*/  IMAD R16, R16, -0x21131993, RZ ;  /* 0xdeece66d10107824 */ /* 0x000fc800078e02ff */
[----:B------:R-:W-:-:S04]  /*59e0*/  IMAD R17, R17, 0x5, R16 ;  /* 0x0000000511117824 */ /* 0x000fc800078e0210 */
[----:B------:R-:W-:-:S05]  /*59f0*/  IMAD.IADD R16, R11, 0x1, R17 ;  /* 0x000000010b107824 */ /* 0x000fca00078e0211 */
        /* <DEDUP_REMOVED lines=16> */
[----:B------:R-:W-:-:S13]  /*5b00*/  ISETP.EQ.U32.AND P0, PT, R10, 0x1, PT ;  /* 0x000000010a00780c */ /* 0x000fda0003f02070 */
.L_x_7:
[----:B------:R-:W-:Y:S05]  /*5b10*/  BSYNC.RECONVERGENT B2 ;  /* 0x0000000000027941 */ /* 0x000fea0003800200 */
.L_x_6:
[----:B------:R-:W-:Y:S01]  /*5b20*/  ISETP.GT.OR P0, PT, R0, 0x3f, !P0 ;  /* 0x0000003f0000780c */ /* 0x000fe20004704670 */
[----:B------:R-:W-:-:S12]  /*5b30*/  VIADD R22, R22, 0x1 ;  /* 0x0000000116167836 */ /* 0x000fd80000000000 */
[C---:B------:R-:W-:Y:S01]  /*5b40*/  @!P0 VIADD R10, R0.reuse, 0x1 ;  /* 0x00000001000a8836 */ /* 0x040fe20000000000 */
[----:B------:R-:W-:-:S03]  /*5b50*/  @!P0 LEA R11, R0, UR4, 0x3 ;  /* 0x00000004000b8c11 */ /* 0x000fc6000f8e18ff */
[----:B------:R-:W-:Y:S02]  /*5b60*/  @!P0 IMAD.MOV.U32 R0, RZ, RZ, R10 ;  /* 0x000000ffff008224 */ /* 0x000fe400078e000a */
[----:B------:R1:W-:Y:S01]  /*5b70*/  @!P0 STL.64 [R11], R12 ;  /* 0x0000000c0b008387 */ /* 0x0003e20000100a00 */
[----:B------:R-:W-:Y:S02]  /*5b80*/  ISETP.GE.AND P0, PT, R22, R7, PT ;  /* 0x000000071600720c */ /* 0x000fe40003f06270 */
[----:B------:R-:W-:-:S13]  /*5b90*/  ISETP.LT.AND P1, PT, R0, 0x40, PT ;  /* 0x000000400000780c */ /* 0x000fda0003f21270 */
[----:B-1----:R-:W-:Y:S05]  /*5ba0*/  @!P0 BRA P1, `(.L_x_8) ;  /* 0xffffffa400ac8947 */ /* 0x002fea000083ffff */
.L_x_3:
[----:B------:R-:W-:Y:S05]  /*5bb0*/  BSYNC.RECONVERGENT B1 ;  /* 0x0000000000017941 */ /* 0x000fea0003800200 */
.L_x_2:
[----:B------:R-:W-:-:S13]  /*5bc0*/  ISETP.NE.AND P0, PT, R0, RZ, PT ;  /* 0x000000ff0000720c */ /* 0x000fda0003f05270 */
[----:B------:R-:W-:Y:S05]  /*5bd0*/  @!P0 BRA `(.L_x_9) ;  /* 0x0000000400888947 */ /* 0x000fea0003800000 */
[----:B------:R-:W-:Y:S01]  /*5be0*/  IMAD.MOV.U32 R7, RZ, RZ, R0 ;  /* 0x000000ffff077224 */ /* 0x000fe200078e0000 */
[----:B------:R-:W-:Y:S04]  /*5bf0*/  BSSY.RECONVERGENT B3, `(.L_x_10) ;  /* 0x0000057000037945 */ /* 0x000fe80003800200 */
[----:B------:R-:W-:-:S13]  /*5c00*/  ISETP.GE.AND P0, PT, R7, 0x1, PT ;  /* 0x000000010700780c */ /* 0x000fda0003f06270 */
[----:B------:R-:W-:Y:S05]  /*5c10*/  @!P0 BRA `(.L_x_11) ;  /* 0x0000000400508947 */ /* 0x000fea0003800000 */
[C---:B------:R-:W-:Y:S01]  /*5c20*/  ISETP.GE.U32.AND P0, PT, R7.reuse, 0x4, PT ;  /* 0x000000040700780c */ /* 0x040fe20003f06070 */
[----:B------:R-:W-:Y:S01]  /*5c30*/  BSSY.RECONVERGENT B2, `(.L_x_12) ;  /* 0x0000045000027945 */ /* 0x000fe20003800200 */
[----:B------:R-:W-:Y:S01]  /*5c40*/  LOP3.LUT R0, R7, 0x3, RZ, 0xc0, !PT ;  /* 0x0000000307007812 */ /* 0x000fe200078ec0ff */
[----:B0-----:R-:W-:-:S10]  /*5c50*/  IMAD.MOV.U32 R2, RZ, RZ, RZ ;  /* 0x000000ffff027224 */ /* 0x001fd400078e00ff */
[----:B------:R-:W-:Y:S05]  /*5c60*/  @!P0 BRA `(.L_x_13) ;  /* 0x0000000400048947 */ /* 0x000fea0003800000 */
[----:B------:R-:W-:Y:S01]  /*5c70*/  LOP3.LUT R2, R7, 0x7ffffffc, RZ, 0xc0, !PT ;  /* 0x7ffffffc07027812 */ /* 0x000fe200078ec0ff */
[----:B------:R-:W-:Y:S01]  /*5c80*/  BSSY.RELIABLE B1, `(.L_x_14) ;  /* 0x0000036000017945 */ /* 0x000fe20003800100 */
[----:B------:R-:W-:Y:S02]  /*5c90*/  VIADD R3, R1, 0x210 ;  /* 0x0000021001037836 */ /* 0x000fe40000000000 */
[----:B------:R-:W-:Y:S02]  /*5ca0*/  IMAD.U32 R4, RZ, RZ, UR5 ;  /* 0x00000005ff047e24 */ /* 0x000fe4000f8e00ff */
[----:B------:R-:W-:-:S05]  /*5cb0*/  IMAD.MOV R5, RZ, RZ, -R2 ;  /* 0x000000ffff057224 */ /* 0x000fca00078e0a02 */
[----:B------:R-:W-:-:S13]  /*5cc0*/  ISETP.GE.AND P0, PT, R5, RZ, PT ;  /* 0x000000ff0500720c */ /* 0x000fda0003f06270 */
[----:B------:R-:W-:Y:S05]  /*5cd0*/  @P0 BRA `(.L_x_15) ;  /* 0x0000000000c00947 */ /* 0x000fea0003800000 */
[----:B------:R-:W-:Y:S01]  /*5ce0*/  IMAD.MOV R8, RZ, RZ, -R5 ;  /* 0x000000ffff087224 */ /* 0x000fe200078e0a05 */
[----:B------:R-:W-:Y:S01]  /*5cf0*/  BSSY.RECONVERGENT B4, `(.L_x_16) ;  /* 0x000001a000047945 */ /* 0x000fe20003800200 */
[----:B------:R-:W-:-:S03]  /*5d00*/  PLOP3.LUT P0, PT, PT, PT, PT, 0x80, 0x8 ;  /* 0x000000000008781c */ /* 0x000fc60003f0f070 */
[----:B------:R-:W-:-:S13]  /*5d10*/  ISETP.GT.AND P1, PT, R8, 0xc, PT ;  /* 0x0000000c0800780c */ /* 0x000fda0003f24270 */
[----:B------:R-:W-:Y:S05]  /*5d20*/  @!P1 BRA `(.L_x_17) ;  /* 0x0000000000589947 */ /* 0x000fea0003800000 */
[----:B------:R-:W-:-:S13]  /*5d30*/  PLOP3.LUT P0, PT, PT, PT, PT, 0x8, 0x80 ;  /* 0x000000000080781c */ /* 0x000fda0003f0e170 */
.L_x_18:
[----:B------:R-:W2:Y:S04]  /*5d40*/  LDL.128 R8, [R3+-0x10] ;  /* 0xfffff00003087983 */ /* 0x000ea80000100c00 */
[----:B--2---:R0:W-:Y:S04]  /*5d50*/  STL.128 [R4+-0x10], R8 ;  /* 0xfffff00804007387 */ /* 0x0041e80000100c00 */
[----:B0-----:R-:W2:Y:S04]  /*5d60*/  LDL.128 R8, [R3] ;  /* 0x0000000003087983 */ /* 0x001ea80000100c00 */
[----:B--2---:R0:W-:Y:S04]  /*5d70*/  STL.128 [R4], R8 ;  /* 0x0000000804007387 */ /* 0x0041e80000100c00 */
[----:B0-----:R-:W2:Y:S04]  /*5d80*/  LDL.128 R8, [R3+0x10] ;  /* 0x0000100003087983 */ /* 0x001ea80000100c00 */
[----:B--2---:R0:W-:Y:S04]  /*5d90*/  STL.128 [R4+0x10], R8 ;  /* 0x0000100804007387 */ /* 0x0041e80000100c00 */
[----:B0-----:R-:W2:Y:S04]  /*5da0*/  LDL.128 R8, [R3+0x20] ;  /* 0x0000200003087983 */ /* 0x001ea80000100c00 */
[----:B--2---:R0:W-:Y:S04]  /*5db0*/  STL.128 [R4+0x20], R8 ;  /* 0x0000200804007387 */ /* 0x0041e80000100c00 */
[----:B------:R-:W2:Y:S04]  /*5dc0*/  LDL.128 R12, [R3+0x30] ;  /* 0x00003000030c7983 */ /* 0x000ea80000100c00 */
[----:B--2---:R-:W-:Y:S04]  /*5dd0*/  STL.128 [R4+0x30], R12 ;  /* 0x0000300c04007387 */ /* 0x004fe80000100c00 */
[----:B------:R-:W2:Y:S04]  /*5de0*/  LDL.128 R16, [R3+0x40] ;  /* 0x0000400003107983 */ /* 0x000ea80000100c00 */
[----:B--2---:R-:W-:Y:S04]  /*5df0*/  STL.128 [R4+0x40], R16 ;  /* 0x0000401004007387 */ /* 0x004fe80000100c00 */
[----:B0-----:R-:W2:Y:S01]  /*5e00*/  LDL.128 R8, [R3+0x50] ;  /* 0x0000500003087983 */ /* 0x001ea20000100c00 */
[----:B------:R-:W-:-:S05]  /*5e10*/  VIADD R5, R5, 0x10 ;  /* 0x0000001005057836 */ /* 0x000fca0000000000 */
[----:B------:R-:W-:Y:S01]  /*5e20*/  ISETP.GE.AND P1, PT, R5, -0xc, PT ;  /* 0xfffffff40500780c */ /* 0x000fe20003f26270 */
[----:B--2---:R0:W-:Y:S04]  /*5e30*/  STL.128 [R4+0x50], R8 ;  /* 0x0000500804007387 */ /* 0x0041e80000100c00 */
[----:B0-----:R0:W2:Y:S02]  /*5e40*/  LDL.128 R8, [R3+0x60] ;  /* 0x0000600003087983 */ /* 0x0010a40000100c00 */
[----:B0-----:R-:W-:Y:S02]  /*5e50*/  VIADD R3, R3, 0x80 ;  /* 0x0000008003037836 */ /* 0x001fe40000000000 */
[----:B--2---:R0:W-:Y:S02]  /*5e60*/  STL.128 [R4+0x60], R8 ;  /* 0x0000600804007387 */ /* 0x0041e40000100c00 */
[----:B0-----:R-:W-:-:S02]  /*5e70*/  VIADD R4, R4, 0x80 ;  /* 0x0000008004047836 */ /* 0x001fc40000000000 */
[----:B------:R-:W-:Y:S05]  /*5e80*/  @!P1 BRA `(.L_x_18) ;  /* 0xfffffffc00ac9947 */ /* 0x000fea000383ffff */
.L_x_17:
[----:B------:R-:W-:Y:S05]  /*5e90*/  BSYNC.RECONVERGENT B4 ;  /* 0x0000000000047941 */ /* 0x000fea0003800200 */
.L_x_16:
[----:B------:R-:W-:Y:S01]  /*5ea0*/  IMAD.MOV R8, RZ, RZ, -R5 ;  /* 0x000000ffff087224 */ /* 0x000fe200078e0a05 */
[----:B------:R-:W-:Y:S04]  /*5eb0*/  BSSY.RECONVERGENT B4, `(.L_x_19) ;  /* 0x000000f000047945 */ /* 0x000fe80003800200 */
[----:B------:R-:W-:-:S13]  /*5ec0*/  ISETP.GT.AND P1, PT, R8, 0x4, PT ;  /* 0x000000040800780c */ /* 0x000fda0003f24270 */
[----:B------:R-:W-:Y:S05]  /*5ed0*/  @!P1 BRA `(.L_x_20) ;  /* 0x0000000000309947 */ /* 0x000fea0003800000 */
[----:B------:R-:W2:Y:S04]  /*5ee0*/  LDL.128 R8, [R3+-0x10] ;  /* 0xfffff00003087983 */ /* 0x000ea80000100c00 */
[----:B--2---:R0:W-:Y:S04]  /*5ef0*/  STL.128 [R4+-0x10], R8 ;  /* 0xfffff00804007387 */ /* 0x0041e80000100c00 */
[----:B0-----:R-:W2:Y:S04]  /*5f00*/  LDL.128 R8, [R3] ;  /* 0x0000000003087983 */ /* 0x001ea80000100c00 */
[----:B--2---:R0:W-:Y:S04]  /*5f10*/  STL.128 [R4], R8 ;  /* 0x0000000804007387 */ /* 0x0041e80000100c00 */
[----:B0-----:R-:W2:Y:S04]  /*5f20*/  LDL.128 R8, [R3+0x10] ;  /* 0x0000100003087983 */ /* 0x001ea80000100c00 */
[----:B--2---:R0:W-:Y:S04]  /*5f30*/  STL.128 [R4+0x10], R8 ;  /* 0x0000100804007387 */ /* 0x0041e80000100c00 */
[----:B0-----:R0:W2:Y:S01]  /*5f40*/  LDL.128 R8, [R3+0x20] ;  /* 0x0000200003087983 */ /* 0x0010a20000100c00 */
[----:B------:R-:W-:Y:S01]  /*5f50*/  PLOP3.LUT P0, PT, PT, PT, PT, 0x8, 0x80 ;  /* 0x000000000080781c */ /* 0x000fe20003f0e170 */
[----:B------:R-:W-:-:S02]  /*5f60*/  VIADD R5, R5, 0x8 ;  /* 0x0000000805057836 */ /* 0x000fc40000000000 */
[----:B0-----:R-:W-:Y:S01]  /*5f70*/  VIADD R3, R3, 0x40 ;  /* 0x0000004003037836 */ /* 0x001fe20000000000 */
[----:B--2---:R0:W-:Y:S02]  /*5f80*/  STL.128 [R4+0x20], R8 ;  /* 0x0000200804007387 */ /* 0x0041e40000100c00 */
[----:B0-----:R-:W-:-:S07]  /*5f90*/  VIADD R4, R4, 0x40 ;  /* 0x0000004004047836 */ /* 0x001fce0000000000 */
.L_x_20:
[----:B------:R-:W-:Y:S05]  /*5fa0*/  BSYNC.RECONVERGENT B4 ;  /* 0x0000000000047941 */ /* 0x000fea0003800200 */
.L_x_19:
[----:B------:R-:W-:-:S13]  /*5fb0*/  ISETP.NE.OR P0, PT, R5, RZ, P0 ;  /* 0x000000ff0500720c */ /* 0x000fda0000705670 */
[----:B------:R-:W-:Y:S05]  /*5fc0*/  @!P0 BREAK.RELIABLE B1 ;  /* 0x0000000000018942 */ /* 0x000fea0003800100 */
[----:B------:R-:W-:Y:S05]  /*5fd0*/  @!P0 BRA `(.L_x_13) ;  /* 0x0000000000288947 */ /* 0x000fea0003800000 */
.L_x_15:
[----:B------:R-:W-:Y:S05]  /*5fe0*/  BSYNC.RELIABLE B1 ;  /* 0x0000000000017941 */ /* 0x000fea0003800100 */
.L_x_14:
[----:B------:R-:W2:Y:S01]  /*5ff0*/  LDL.128 R8, [R3+-0x10] ;  /* 0xfffff00003087983 */ /* 0x000ea20000100c00 */
[----:B------:R-:W-:-:S05]  /*6000*/  VIADD R5, R5, 0x4 ;  /* 0x0000000405057836 */ /* 0x000fca0000000000 */
[----:B------:R-:W-:Y:S01]  /*6010*/  ISETP.NE.AND P0, PT, R5, RZ, PT ;  /* 0x000000ff0500720c */ /* 0x000fe20003f05270 */
[----:B--2---:R0:W-:Y:S04]  /*6020*/  STL.128 [R4+-0x10], R8 ;  /* 0xfffff00804007387 */ /* 0x0041e80000100c00 */
[----:B0-----:R0:W2:Y:S02]  /*6030*/  LDL.128 R8, [R3] ;  /* 0x0000000003087983 */ /* 0x0010a40000100c00 */
[----:B0-----:R-:W-:Y:S02]  /*6040*/  VIADD R3, R3, 0x20 ;  /* 0x0000002003037836 */ /* 0x001fe40000000000 */
[----:B--2---:R0:W-:Y:S02]  /*6050*/  STL.128 [R4], R8 ;  /* 0x0000000804007387 */ /* 0x0041e40000100c00 */
[----:B0-----:R-:W-:-:S02]  /*6060*/  VIADD R4, R4, 0x20 ;  /* 0x0000002004047836 */ /* 0x001fc40000000000 */
[----:B------:R-:W-:Y:S05]  /*6070*/  @P0 BRA `(.L_x_14) ;  /* 0xfffffffc00dc0947 */ /* 0x000fea000383ffff */
.L_x_13:
[----:B------:R-:W-:Y:S05]  /*6080*/  BSYNC.RECONVERGENT B2 ;  /* 0x0000000000027941 */ /* 0x000fea0003800200 */
.L_x_12:
[----:B------:R-:W-:-:S13]  /*6090*/  ISETP.NE.AND P0, PT, R0, RZ, PT ;  /* 0x000000ff0000720c */ /* 0x000fda0003f05270 */
[----:B------:R-:W-:Y:S05]  /*60a0*/  @!P0 BRA `(.L_x_11) ;  /* 0x00000000002c8947 */ /* 0x000fea0003800000 */
[----:B------:R-:W-:-:S05]  /*60b0*/  IMAD R5, R2, 0x8, R1 ;  /* 0x0000000802057824 */ /* 0x000fca00078e0201 */
[----:B------:R-:W2:Y:S01]  /*60c0*/  LDL.64 R2, [R5+0x200] ;  /* 0x0002000005027983 */ /* 0x000ea20000100a00 */
[----:B------:R-:W-:-:S03]  /*60d0*/  ISETP.NE.AND P0, PT, R0, 0x1, PT ;  /* 0x000000010000780c */ /* 0x000fc60003f05270 */
[----:B--2---:R1:W-:Y:S10]  /*60e0*/  STL.64 [R5], R2 ;  /* 0x0000000205007387 */ /* 0x0043f40000100a00 */
[----:B------:R-:W-:Y:S05]  /*60f0*/  @!P0 BRA `(.L_x_11) ;  /* 0x0000000000188947 */ /* 0x000fea0003800000 */
[----:B-1----:R-:W2:Y:S01]  /*6100*/  LDL.64 R2, [R5+0x208] ;  /* 0x0002080005027983 */ /* 0x002ea20000100a00 */
[----:B------:R-:W-:-:S03]  /*6110*/  ISETP.NE.AND P0, PT, R0, 0x2, PT ;  /* 0x000000020000780c */ /* 0x000fc60003f05270 */
[----:B--2---:R2:W-:Y:S10]  /*6120*/  STL.64 [R5+0x8], R2 ;  /* 0x0000080205007387 */ /* 0x0045f40000100a00 */
[----:B------:R-:W-:Y:S05]  /*6130*/  @!P0 BRA `(.L_x_11) ;  /* 0x0000000000088947 */ /* 0x000fea0003800000 */
[----:B--2---:R-:W2:Y:S04]  /*6140*/  LDL.64 R2, [R5+0x210] ;  /* 0x0002100005027983 */ /* 0x004ea80000100a00 */
[----:B--2---:R3:W-:Y:S02]  /*6150*/  STL.64 [R5+0x10], R2 ;  /* 0x0000100205007387 */ /* 0x0047e40000100a00 */
.L_x_11:
[----:B------:R-:W-:Y:S05]  /*6160*/  BSYNC.RECONVERGENT B3 ;  /* 0x0000000000037941 */ /* 0x000fea0003800200 */
.L_x_10:
[----:B------:R-:W-:-:S05]  /*6170*/  VIADD R6, R6, 0x1 ;  /* 0x0000000106067836 */ /* 0x000fca0000000000 */
[----:B------:R-:W-:-:S13]  /*6180*/  ISETP.NE.AND P0, PT, R6, 0x20, PT ;  /* 0x000000200600780c */ /* 0x000fda0003f05270 */
[----:B------:R-:W-:Y:S05]  /*6190*/  @P0 BRA `(.L_x_21) ;  /* 0xffffff9c00e80947 */ /* 0x000fea000383ffff */
[----:B------:R-:W-:Y:S05]  /*61a0*/  BSYNC.RECONVERGENT B0 ;  /* 0x0000000000007941 */ /* 0x000fea0003800200 */
.L_x_1:
[----:B0123--:R-:W0:Y:S01]  /*61b0*/  LDC.64 R2, c[0x0][0x398] ;  /* 0x0000e600ff027b82 */ /* 0x00fe220000000a00 */
[----:B------:R-:W-:Y:S02]  /*61c0*/  IMAD.MOV.U32 R5, RZ, RZ, 0x1 ;  /* 0x00000001ff057424 */ /* 0x000fe400078e00ff */
[----:B0-----:R-:W-:-:S05]  /*61d0*/  IMAD.WIDE.U32 R20, R20, 0x4, R2 ;  /* 0x0000000414147825 */ /* 0x001fca00078e0002 */
[----:B------:R-:W-:Y:S01]  /*61e0*/  STG.E desc[UR6][R20.64], R5 ;  /* 0x0000000514007986 */ /* 0x000fe2000c101906 */
[----:B------:R-:W-:Y:S05]  /*61f0*/  EXIT ;  /* 0x000000000000794d */ /* 0x000fea0003800000 */
.L_x_9:
[----:B0-----:R-:W0:Y:S02]  /*6200*/  LDC.64 R2, c[0x0][0x398] ;  /* 0x0000e600ff027b82 */ /* 0x001e240000000a00 */
[----:B0-----:R-:W-:-:S05]  /*6210*/  IMAD.WIDE.U32 R2, R20, 0x4, R2 ;  /* 0x0000000414027825 */ /* 0x001fca00078e0002 */
[----:B------:R-:W-:Y:S01]  /*6220*/  STG.E desc[UR6][R2.64], RZ ;  /* 0x000000ff02007986 */ /* 0x000fe2000c101906 */
[----:B------:R-:W-:Y:S05]  /*6230*/  EXIT ;  /* 0x000000000000794d */ /* 0x000fea0003800000 */
.L_x_22:
        /* <DEDUP_REMOVED lines=12> */
.L_x_48:


//--------------------- .text._Z26probeRootsWithStrideKernelPKmjiimjPj --------------------------
	.section	.text._Z26probeRootsWithStrideKernelPKmjiimjPj,"ax",@progbits
	.align	128
        .global         _Z26probeRootsWithStrideKernelPKmjiimjPj
        .type           _Z26probeRootsWithStrideKernelPKmjiimjPj,@function
        .size           _Z26probeRootsWithStrideKernelPKmjiimjPj,(.L_x_49 - _Z26probeRootsWithStrideKernelPKmjiimjPj)
        .other          _Z26probeRootsWithStrideKernelPKmjiimjPj,@"STO_CUDA_ENTRY STV_DEFAULT"
_Z26probeRootsWithStrideKernelPKmjiimjPj:
.text._Z26probeRootsWithStrideKernelPKmjiimjPj:
[----:B------:R-:W-:Y:S01]  /*0000*/  LDC R1, c[0x0][0x37c] ;  /* 0x0000df00ff017b82 */ /* 0x000fe20000000800 */
[----:B------:R-:W0:Y:S07]  /*0010*/  S2R R3, SR_TID.X ;  /* 0x0000000000037919 */ /* 0x000e2e0000002100 */
[----:B------:R-:W0:Y:S01]  /*0020*/  S2UR UR4, SR_CTAID.X ;  /* 0x00000000000479c3 */ /* 0x000e220000002500 */
[----:B------:R-:W1:Y:S07]  /*0030*/  LDCU UR5, c[0x0][0x388] ;  /* 0x00007100ff0577ac */ /* 0x000e6e0008000800 */
[----:B------:R-:W0:Y:S02]  /*0040*/  LDC R0, c[0x0][0x360] ;  /* 0x0000d800ff007b82 */ /* 0x000e240000000800 */
[----:B0-----:R-:W-:-:S05]  /*0050*/  IMAD R0, R0, UR4, R3 ;  /* 0x0000000400007c24 */ /* 0x001fca000f8e0203 */
[----:B-1----:R-:W-:-:S13]  /*0060*/  ISETP.GE.U32.AND P0, PT, R0, UR5, PT ;  /* 0x0000000500007c0c */ /* 0x002fda000bf06070 */
[----:B------:R-:W-:Y:S05]  /*0070*/  @P0 EXIT ;  /* 0x000000000000094d */ /* 0x000fea0003800000 */
[----:B------:R-:W0:Y:S01]  /*0080*/  LDCU UR4, c[0x0][0x3a0] ;  /* 0x00007400ff0477ac */ /* 0x000e220008000800 */
[----:B------:R-:W-:Y:S01]  /*0090*/  BSSY.RECONVERGENT B0, `(.L_x_23) ;  /* 0x00001b3000007945 */ /* 0x000fe20003800200 */
[----:B------:R-:W1:Y:S01]  /*00a0*/  LDCU.64 UR30, c[0x0][0x358] ;  /* 0x00006b00ff1e77ac */ /* 0x000e620008000a00 */
[----:B0-----:R-:W-:-:S09]  /*00b0*/  UISETP.NE.AND UP0, UPT, UR4, URZ, UPT ;  /* 0x000000ff0400728c */ /* 0x001fd2000bf05270 */
[----:B-1----:R-:W-:Y:S05]  /*00c0*/  BRA.U !UP0, `(.L_x_24) ;  /* 0x0000001908bc7547 */ /* 0x002fea000b800000 */
[----:B------:R-:W0:Y:S01]  /*00d0*/  LDC.64 R4, c[0x0][0x380] ;  /* 0x0000e000ff047b82 */ /* 0x000e220000000a00 */
[----:B------:R-:W1:Y:S01]  /*00e0*/  LDCU UR16, c[0x0][0x38c] ;  /* 0x00007180ff1077ac */ /* 0x000e620008000800 */
[----:B------:R-:W2:Y:S01]  /*00f0*/  LDCU UR24, c[0x0][0x390] ;  /* 0x00007200ff1877ac */ /* 0x000ea20008000800 */
[----:B------:R-:W3:Y:S01]  /*0100*/  LDCU UR35, c[0x0][0x3a0] ;  /* 0x00007400ff2377ac */ /* 0x000ee20008000800 */
[----:B------:R-:W4:Y:S01]  /*0110*/  LDCU.64 UR28, c[0x0][0x398] ;  /* 0x00007300ff1c77ac */ /* 0x000f220008000a00 */
[----:B0-----:R-:W-:-:S06]  /*0120*/  IMAD.WIDE.U32 R4, R0, 0x8, R4 ;  /* 0x0000000800047825 */ /* 0x001fcc00078e0004 */
[----:B------:R-:W5:Y:S01]  /*0130*/  LDG.E.64.CONSTANT R4, desc[UR30][R4.64] ;  /* 0x0000001e04047981 */ /* 0x000f62000c1e9b00 */
[----:B-1----:R-:W-:Y:S01]  /*0140*/  UIMAD UR4, UR16, 0x4c1906, URZ ;  /* 0x004c1906100478a4 */ /* 0x002fe2000f8e02ff */
[----:B------:R-:W-:Y:S01]  /*0150*/  IMAD.MOV.U32 R9, RZ, RZ, RZ ;  /* 0x000000ffff097224 */ /* 0x000fe200078e00ff */
[----:B------:R-:W-:Y:S02]  /*0160*/  UIMAD UR15, UR16, 0x5ac0db, URZ ;  /* 0x005ac0db100f78a4 */ /* 0x000fe4000f8e02ff */
[----:B------:R-:W-:Y:S02]  /*0170*/  UIMAD UR32, UR4, UR16, URZ ;  /* 0x00000010042072a4 */ /* 0x000fe4000f8e02ff */
[----:B--2---:R-:W-:Y:S02]  /*0180*/  UIMAD UR12, UR24, 0x5f24f, URZ ;  /* 0x0005f24f180c78a4 */ /* 0x004fe4000f8e02ff */
[----:B------:R-:W-:Y:S02]  /*0190*/  UIADD3 UR6, UPT, UPT, UR24, 0x2, URZ ;  /* 0x0000000218067890 */ /* 0x000fe4000fffe0ff */
[----:B------:R-:W-:-:S02]  /*01a0*/  UIADD3 UR8, UPT, UPT, UR24, 0x3, URZ ;  /* 0x0000000318087890 */ /* 0x000fc4000fffe0ff */
[----:B------:R-:W-:Y:S02]  /*01b0*/  UIADD3 UR10, UPT, UPT, UR24, 0x4, URZ ;  /* 0x00000004180a7890 */ /* 0x000fe4000fffe0ff */
[----:B------:R-:W-:Y:S02]  /*01c0*/  UIADD3 UR5, UPT, UPT, UR4, 0x4c1906, URZ ;  /* 0x004c190604057890 */ /* 0x000fe4000fffe0ff */
[----:B------:R-:W-:Y:S02]  /*01d0*/  UIADD3 UR7, UPT, UPT, UR16, 0x2, URZ ;  /* 0x0000000210077890 */ /* 0x000fe4000fffe0ff */
[----:B------:R-:W-:Y:S02]  /*01e0*/  UIADD3 UR11, UPT, UPT, UR16, 0x3, URZ ;  /* 0x00000003100b7890 */ /* 0x000fe4000fffe0ff */
[----:B------:R-:W-:Y:S02]  /*01f0*/  UIADD3 UR21, UPT, UPT, UR16, 0x4, URZ ;  /* 0x0000000410157890 */ /* 0x000fe4000fffe0ff */
[----:B------:R-:W-:-:S02]  /*0200*/  UIADD3 UR9, UPT, UPT, UR4, 0x98320c, URZ ;  /* 0x0098320c04097890 */ /* 0x000fc4000fffe0ff */
[----:B------:R-:W-:Y:S02]  /*0210*/  UIADD3 UR19, UPT, UPT, UR4, 0xe44b12, URZ ;  /* 0x00e44b1204137890 */ /* 0x000fe4000fffe0ff */
[----:B------:R-:W-:Y:S02]  /*0220*/  UIADD3 UR22, UPT, UPT, UR4, 0x1306418, URZ ;  /* 0x0130641804167890 */ /* 0x000fe4000fffe0ff */
[----:B------:R-:W-:Y:S02]  /*0230*/  UIADD3 UR32, UP0, UPT, UR32, UR15, URZ ;  /* 0x0000000f20207290 */ /* 0x000fe4000ff1e0ff */
[----:B------:R-:W-:Y:S02]  /*0240*/  UIMAD UR14, UR24, UR24, URZ ;  /* 0x00000018180e72a4 */ /* 0x000fe4000f8e02ff */
[----:B------:R-:W-:Y:S02]  /*0250*/  USHF.R.S32.HI UR13, URZ, 0x1f, UR12 ;  /* 0x0000001fff0d7899 */ /* 0x000fe4000801140c */
[----:B------:R-:W-:-:S02]  /*0260*/  UIADD3 UR17, UPT, UPT, UR15, 0x5ac0db, URZ ;  /* 0x005ac0db0f117890 */ /* 0x000fc4000fffe0ff */
[----:B------:R-:W-:Y:S02]  /*0270*/  UIMAD UR25, UR6, UR6, URZ ;  /* 0x00000006061972a4 */ /* 0x000fe4000f8e02ff */
[----:B------:R-:W-:Y:S02]  /*0280*/  UIMAD UR26, UR8, UR8, URZ ;  /* 0x00000008081a72a4 */ /* 0x000fe4000f8e02ff */
[----:B------:R-:W-:Y:S02]  /*0290*/  UIMAD UR27, UR10, UR10, URZ ;  /* 0x0000000a0a1b72a4 */ /* 0x000fe4000f8e02ff */
[----:B------:R-:W-:Y:S02]  /*02a0*/  UIMAD UR16, UR5, UR16, UR5 ;  /* 0x00000010051072a4 */ /* 0x000fe4000f8e0205 */
[----:B------:R-:W-:Y:S02]  /*02b0*/  UIADD3 UR18, UPT, UPT, UR15, 0xb581b6, URZ ;  /* 0x00b581b60f127890 */ /* 0x000fe4000fffe0ff */
[----:B------:R-:W-:-:S02]  /*02c0*/  UIADD3 UR20, UPT, UPT, UR15, 0x1104291, URZ ;  /* 0x011042910f147890 */ /* 0x000fc4000fffe0ff */
[----:B------:R-:W-:Y:S02]  /*02d0*/  UIADD3 UR23, UPT, UPT, UR15, 0x16b036c, URZ ;  /* 0x016b036c0f177890 */ /* 0x000fe4000fffe0ff */
[----:B------:R-:W-:Y:S02]  /*02e0*/  UIADD3 UR4, UPT, UPT, UR12, 0x5f24f, URZ ;  /* 0x0005f24f0c047890 */ /* 0x000fe4000fffe0ff */
[----:B------:R-:W-:Y:S02]  /*02f0*/  UIADD3 UR6, UPT, UPT, UR12, 0xbe49e, URZ ;  /* 0x000be49e0c067890 */ /* 0x000fe4000fffe0ff */
[----:B------:R-:W-:Y:S02]  /*0300*/  UIADD3 UR8, UPT, UPT, UR12, 0x11d6ed, URZ ;  /* 0x0011d6ed0c087890 */ /* 0x000fe4000fffe0ff */
[----:B------:R-:W-:Y:S02]  /*0310*/  UIADD3 UR10, UPT, UPT, UR12, 0x17c93c, URZ ;  /* 0x0017c93c0c0a7890 */ /* 0x000fe4000fffe0ff */
[----:B------:R-:W-:-:S02]  /*0320*/  UIMAD UR33, UR7, UR9, URZ ;  /* 0x00000009072172a4 */ /* 0x000fc4000f8e02ff */
[----:B------:R-:W-:Y:S02]  /*0330*/  UIMAD UR34, UR11, UR19, URZ ;  /* 0x000000130b2272a4 */ /* 0x000fe4000f8e02ff */
[----:B------:R-:W-:Y:S02]  /*0340*/  UIMAD UR22, UR21, UR22, URZ ;  /* 0x00000016151672a4 */ /* 0x000fe4000f8e02ff */
[----:B------:R-:W-:Y:S02]  /*0350*/  ULEA.HI.X.SX32 UR21, UR15, URZ, 0x1, UP0 ;  /* 0x000000ff0f157291 */ /* 0x000fe400080f0eff */
[----:B------:R-:W-:Y:S02]  /*0360*/  UIADD3.X UR24, UPT, UPT, UR24, UR14, UR24, UPT, !UPT ;  /* 0x0000000e18187290 */ /* 0x000fe4000bffe418 */
[----:B------:R-:W-:Y:S02]  /*0370*/  UIMAD.WIDE.U32 UR12, UR14, 0x4307a7, UR12 ;  /* 0x004307a70e0c78a5 */ /* 0x000fe4000f8e000c */
[----:B------:R-:W-:-:S02]  /*0380*/  UIADD3 UR19, UP0, UPT, UR16, UR17, URZ ;  /* 0x0000001110137290 */ /* 0x000fc4000ff1e0ff */
[----:B------:R-:W-:Y:S02]  /*0390*/  USHF.R.S32.HI UR5, URZ, 0x1f, UR4 ;  /* 0x0000001fff057899 */ /* 0x000fe40008011404 */
[----:B------:R-:W-:Y:S02]  /*03a0*/  USHF.R.S32.HI UR7, URZ, 0x1f, UR6 ;  /* 0x0000001fff077899 */ /* 0x000fe40008011406 */
[----:B------:R-:W-:Y:S02]  /*03b0*/  USHF.R.S32.HI UR9, URZ, 0x1f, UR8 ;  /* 0x0000001fff097899 */ /* 0x000fe40008011408 */
[----:B------:R-:W-:Y:S02]  /*03c0*/  USHF.R.S32.HI UR11, URZ, 0x1f, UR10 ;  /* 0x0000001fff0b7899 */ /* 0x000fe4000801140a */
[----:B------:R-:W-:Y:S02]  /*03d0*/  UIADD3 UR16, UP1, UPT, UR33, UR18, URZ ;  /* 0x0000001221107290 */ /* 0x000fe4000ff3e0ff */
[----:B------:R-:W-:-:S02]  /*03e0*/  UIADD3 UR15, UP2, UPT, UR34, UR20, URZ ;  /* 0x00000014220f7290 */ /* 0x000fc4000ff5e0ff */
[----:B------:R-:W-:Y:S02]  /*03f0*/  UIADD3 UR14, UP3, UPT, UR22, UR23, URZ ;  /* 0x00000017160e7290 */ /* 0x000fe4000ff7e0ff */
[----:B------:R-:W-:Y:S02]  /*0400*/  ULEA.HI.X.SX32 UR17, UR17, URZ, 0x1, UP0 ;  /* 0x000000ff11117291 */ /* 0x000fe400080f0eff */
[----:B------:R-:W-:Y:S02]  /*0410*/  ULEA.HI.X.SX32 UR18, UR18, URZ, 0x1, UP1 ;  /* 0x000000ff12127291 */ /* 0x000fe400088f0eff */
[----:B------:R-:W-:Y:S02]  /*0420*/  ULEA.HI.X.SX32 UR20, UR20, URZ, 0x1, UP2 ;  /* 0x000000ff14147291 */ /* 0x000fe400090f0eff */
[----:B------:R-:W-:Y:S02]  /*0430*/  ULEA.HI.X.SX32 UR23, UR23, URZ, 0x1, UP3 ;  /* 0x000000ff17177291 */ /* 0x000fe400098f0eff */
[----:B------:R-:W-:-:S02]  /*0440*/  UIMAD.WIDE.U32 UR4, UR24, 0x4307a7, UR4 ;  /* 0x004307a7180478a5 */ /* 0x000fc4000f8e0004 */
[----:B------:R-:W-:Y:S02]  /*0450*/  UIMAD.WIDE.U32 UR6, UR25, 0x4307a7, UR6 ;  /* 0x004307a7190678a5 */ /* 0x000fe4000f8e0006 */
[----:B------:R-:W-:Y:S02]  /*0460*/  UIMAD.WIDE.U32 UR8, UR26, 0x4307a7, UR8 ;  /* 0x004307a71a0878a5 */ /* 0x000fe4000f8e0008 */
[----:B---34-:R-:W-:-:S12]  /*0470*/  UIMAD.WIDE.U32 UR10, UR27, 0x4307a7, UR10 ;  /* 0x004307a71b0a78a5 */ /* 0x018fd8000f8e000a */
.L_x_28:
[----:B-----5:R-:W-:-:S04]  /*0480*/  IMAD.WIDE.U32 R6, R9, UR28, R4 ;  /* 0x0000001c09067c25 */ /* 0x020fc8000f8e0004 */
[----:B------:R-:W-:Y:S01]  /*0490*/  IMAD R8, R9, UR29, R7 ;  /* 0x0000001d09087c24 */ /* 0x000fe2000f8e0207 */
[----:B------:R-:W-:-:S04]  /*04a0*/  ISETP.GT.U32.AND P0, PT, R6, -0x1, PT ;  /* 0xffffffff0600780c */ /* 0x000fc80003f04070 */
[----:B------:R-:W-:-:S13]  /*04b0*/  ISETP.GT.U32.AND.EX P0, PT, R8, 0xffff, PT, P0 ;  /* 0x0000ffff0800780c */ /* 0x000fda0003f04100 */
[----:B------:R-:W-:Y:S05]  /*04c0*/  @P0 BRA `(.L_x_24) ;  /* 0x0000001400bc0947 */ /* 0x000fea0003800000 */
[----:B------:R-:W-:Y:S01]  /*04d0*/  IADD3 R10, P0, PT, R6, UR12, RZ ;  /* 0x0000000c060a7c10 */ /* 0x000fe2000ff1e0ff */
[----:B------:R-:W-:Y:S01]  /*04e0*/  IMAD.MOV.U32 R2, RZ, RZ, 0xb ;  /* 0x0000000bff027424 */ /* 0x000fe200078e00ff */
[----:B------:R-:W-:Y:S01]  /*04f0*/  BSSY.RECONVERGENT B1, `(.L_x_25) ;  /* 0x0000169000017945 */ /* 0x000fe20003800200 */
[----:B------:R-:W-:Y:S01]  /*0500*/  IMAD.MOV.U32 R3, RZ, RZ, 0x0 ;  /* 0x00000000ff037424 */ /* 0x000fe200078e00ff */
[----:B------:R-:W-:Y:S02]  /*0510*/  IADD3 R15, P1, PT, R10, UR32, RZ ;  /* 0x000000200a0f7c10 */ /* 0x000fe4000ff3e0ff */
[----:B------:R-:W-:Y:S02]  /*0520*/  IADD3.X R11, PT, PT, R8, UR13, RZ, P0, !PT ;  /* 0x0000000d080b7c10 */ /* 0x000fe400087fe4ff */
[----:B------:R-:W-:Y:S02]  /*0530*/  LOP3.LUT R15, R15, 0xe434e432, RZ, 0x3c, !PT ;  /* 0xe434e4320f0f7812 */ /* 0x000fe400078e3cff */
[----:B------:R-:W-:-:S04]  /*0540*/  IADD3.X R12, PT, PT, R11, UR21, RZ, P1, !PT ;  /* 0x000000150b0c7c10 */ /* 0x000fc80008ffe4ff */
        /* <DEDUP_REMOVED lines=10> */
[----:B------:R-:W-:Y:S05]  /*05f0*/  @P0 BRA `(.L_x_26) ;  /* 0x0000001400600947 */ /* 0x000fea0003800000 */
[----:B------:R-:W-:-:S04]  /*0600*/  IADD3 R15, P0, PT, R10, UR19, RZ ;  /* 0x000000130a0f7c10 */ /* 0x000fc8000ff1e0ff */
[----:B------:R-:W-:Y:S02]  /*0610*/  IADD3.X R12, PT, PT, R11, UR17, RZ, P0, !PT ;  /* 0x000000110b0c7c10 */ /* 0x000fe400087fe4ff */
        /* <DEDUP_REMOVED lines=341> */
[----:B------:R-:W-:Y:S05]  /*1b70*/  @!P0 BRA `(.L_x_27) ;  /* 0x0000000000248947 */ /* 0x000fea0003800000 */
.L_x_26:
[----:B------:R-:W-:Y:S05]  /*1b80*/  BSYNC.RECONVERGENT B1 ;  /* 0x0000000000017941 */ /* 0x000fea0003800200 */
.L_x_25:
[----:B------:R-:W-:-:S05]  /*1b90*/  VIADD R9, R9, 0x1 ;  /* 0x0000000109097836 */ /* 0x000fca0000000000 */
[----:B------:R-:W-:-:S13]  /*1ba0*/  ISETP.NE.AND P0, PT, R9, UR35, PT ;  /* 0x0000002309007c0c */ /* 0x000fda000bf05270 */
[----:B------:R-:W-:Y:S05]  /*1bb0*/  @P0 BRA `(.L_x_28) ;  /* 0xffffffe800300947 */ /* 0x000fea000383ffff */
.L_x_24:
[----:B------:R-:W-:Y:S05]  /*1bc0*/  BSYNC.RECONVERGENT B0 ;  /* 0x0000000000007941 */ /* 0x000fea0003800200 */
.L_x_23:
[----:B------:R-:W0:Y:S02]  /*1bd0*/  LDC.64 R2, c[0x0][0x3a8] ;  /* 0x0000ea00ff027b82 */ /* 0x000e240000000a00 */
[----:B0-----:R-:W-:-:S05]  /*1be0*/  IMAD.WIDE.U32 R2, R0, 0x4, R2 ;  /* 0x0000000400027825 */ /* 0x001fca00078e0002 */
[----:B------:R-:W-:Y:S01]  /*1bf0*/  STG.E desc[UR30][R2.64], RZ ;  /* 0x000000ff02007986 */ /* 0x000fe2000c10191e */
[----:B------:R-:W-:Y:S05]  /*1c00*/  EXIT ;  /* 0x000000000000794d */ /* 0x000fea0003800000 */
.L_x_27:
[----:B------:R-:W0:Y:S01]  /*1c10*/  LDC.64 R2, c[0x0][0x3a8] ;  /* 0x0000ea00ff027b82 */ /* 0x000e220000000a00 */
[----:B------:R-:W-:Y:S02]  /*1c20*/  IMAD.MOV.U32 R5, RZ, RZ, 0x1 ;  /* 0x00000001ff057424 */ /* 0x000fe400078e00ff */
[----:B0-----:R-:W-:-:S05]  /*1c30*/  IMAD.WIDE.U32 R2, R0, 0x4, R2 ;  /* 0x0000000400027825 */ /* 0x001fca00078e0002 */
[----:B------:R-:W-:Y:S01]  /*1c40*/  STG.E desc[UR30][R2.64], R5 ;  /* 0x0000000502007986 */ /* 0x000fe2000c10191e */
[----:B------:R-:W-:Y:S05]  /*1c50*/  EXIT ;  /* 0x000000000000794d */ /* 0x000fea0003800000 */
.L_x_29:
        /* <DEDUP_REMOVED lines=10> */
.L_x_49:


//--------------------- .text._Z26enumerateWithKStrideKernelPKmS0_PKjjiiPmPjj --------------------------
	.section	.text._Z26enumerateWithKStrideKernelPKmS0_PKjjiiPmPjj,"ax",@progbits
	.align	128
        .global         _Z26enumerateWithKStrideKernelPKmS0_PKjjiiPmPjj
        .type           _Z26enumerateWithKStrideKernelPKmS0_PKjjiiPmPjj,@function
        .size           _Z26enumerateWithKStrideKernelPKmS0_PKjjiiPmPjj,(.L_x_50 - _Z26enumerateWithKStrideKernelPKmS0_PKjjiiPmPjj)
        .other          _Z26enumerateWithKStrideKernelPKmS0_PKjjiiPmPjj,@"STO_CUDA_ENTRY STV_DEFAULT"
_Z26enumerateWithKStrideKernelPKmS0_PKjjiiPmPjj:
.text._Z26enumerateWithKStrideKernelPKmS0_PKjjiiPmPjj:
[----:B------:R-:W-:Y:S01]  /*0000*/  LDC R1, c[0x0][0x37c] ;  /* 0x0000df00ff017b82 */ /* 0x000fe20000000800 */
[----:B------:R-:W0:Y:S07]  /*0010*/  S2R R2, SR_TID.X ;  /* 0x0000000000027919 */ /* 0x000e2e0000002100 */
[----:B------:R-:W0:Y:S01]  /*0020*/  S2UR UR6, SR_CTAID.X ;  /* 0x00000000000679c3 */ /* 0x000e220000002500 */
[----:B------:R-:W1:Y:S01]  /*0030*/  LDCU UR4, c[0x0][0x398] ;  /* 0x00007300ff0477ac */ /* 0x000e620008000800 */
[----:B------:R-:W-:-:S06]  /*0040*/  IMAD.MOV.U32 R3, RZ, RZ, RZ ;  /* 0x000000ffff037224 */ /* 0x000fcc00078e00ff */
[----:B------:R-:W0:Y:S01]  /*0050*/  LDC R5, c[0x0][0x360] ;  /* 0x0000d800ff057b82 */ /* 0x000e220000000800 */
[----:B-1----:R-:W-:Y:S01]  /*0060*/  UIMAD.WIDE.U32 UR4, UR4, 0x80, URZ ;  /* 0x00000080040478a5 */ /* 0x002fe2000f8e00ff */
[----:B0-----:R-:W-:-:S05]  /*0070*/  IMAD.WIDE.U32 R2, R5, UR6, R2 ;  /* 0x0000000605027c25 */ /* 0x001fca000f8e0002 */
[----:B------:R-:W-:-:S04]  /*0080*/  ISETP.GE.U32.AND P0, PT, R2, UR4, PT ;  /* 0x0000000402007c0c */ /* 0x000fc8000bf06070 */
[----:B------:R-:W-:-:S13]  /*0090*/  ISETP.GE.U32.AND.EX P0, PT, R3, UR5, PT, P0 ;  /* 0x0000000503007c0c */ /* 0x000fda000bf06100 */
[----:B------:R-:W-:Y:S05]  /*00a0*/  @P0 EXIT ;  /* 0x000000000000094d */ /* 0x000fea0003800000 */
[----:B------:R-:W0:Y:S01]  /*00b0*/  LDCU.64 UR6, c[0x0][0x390] ;  /* 0x00007200ff0677ac */ /* 0x000e220008000a00 */
[--C-:B------:R-:W-:Y:S02]  /*00c0*/  SHF.R.U64 R0, R2, 0x7, R3.reuse ;  /* 0x0000000702007819 */ /* 0x100fe40000001203 */
[----:B------:R-:W-:Y:S01]  /*00d0*/  SHF.R.U32.HI R7, RZ, 0x7, R3 ;  /* 0x00000007ff077819 */ /* 0x000fe20000011603 */
[----:B------:R-:W1:Y:S01]  /*00e0*/  LDCU.64 UR4, c[0x0][0x358] ;  /* 0x00006b00ff0477ac */ /* 0x000e620008000a00 */
[----:B0-----:R-:W-:-:S04]  /*00f0*/  LEA R4, P0, R0, UR6, 0x2 ;  /* 0x0000000600047c11 */ /* 0x001fc8000f8010ff */
[----:B------:R-:W-:-:S05]  /*0100*/  LEA.HI.X R5, R0, UR7, R7, 0x2, P0 ;  /* 0x0000000700057c11 */ /* 0x000fca00080f1407 */
[----:B-1----:R-:W2:Y:S02]  /*0110*/  LDG.E.CONSTANT R4, desc[UR4][R4.64] ;  /* 0x0000000404047981 */ /* 0x002ea4000c1e9900 */
[----:B--2---:R-:W-:-:S13]  /*0120*/  ISETP.NE.AND P0, PT, R4, RZ, PT ;  /* 0x000000ff0400720c */ /* 0x004fda0003f05270 */
[----:B------:R-:W-:Y:S05]  /*0130*/  @!P0 EXIT ;  /* 0x000000000000894d */ /* 0x000fea0003800000 */
[----:B------:R-:W0:Y:S01]  /*0140*/  LDCU.128 UR8, c[0x0][0x380] ;  /* 0x00007000ff0877ac */ /* 0x000e220008000c00 */
[C---:B------:R-:W-:Y:S01]  /*0150*/  IMAD.SHL.U32 R6, R0.reuse, 0x8, RZ ;  /* 0x0000000800067824 */ /* 0x040fe200078e00ff */
[----:B------:R-:W-:-:S04]  /*0160*/  SHF.L.U64.HI R0, R0, 0x3, R7 ;  /* 0x0000000300007819 */ /* 0x000fc80000010207 */
[----:B0-----:R-:W-:-:S04]  /*0170*/  IADD3 R4, P0, PT, R6, UR10, RZ ;  /* 0x0000000a06047c10 */ /* 0x001fc8000ff1e0ff */
[----:B------:R-:W-:-:S06]  /*0180*/  IADD3.X R5, PT, PT, R0, UR11, RZ, P0, !PT ;  /* 0x0000000b00057c10 */ /* 0x000fcc00087fe4ff */
[----:B------:R-:W2:Y:S01]  /*0190*/  LDG.E.64.CONSTANT R4, desc[UR4][R4.64] ;  /* 0x0000000404047981 */ /* 0x000ea2000c1e9b00 */
[----:B------:R-:W-:Y:S01]  /*01a0*/  IMAD.SHL.U32 R3, R2, 0x20000, RZ ;  /* 0x0002000002037824 */ /* 0x000fe200078e00ff */
[----:B------:R-:W-:-:S04]  /*01b0*/  IADD3 R6, P1, PT, R6, UR8, RZ ;  /* 0x0000000806067c10 */ /* 0x000fc8000ff3e0ff */
[----:B------:R-:W-:Y:S02]  /*01c0*/  LOP3.LUT R3, R3, 0xfe0000, RZ, 0xc0, !PT ;  /* 0x00fe000003037812 */ /* 0x000fe400078ec0ff */
[----:B------:R-:W-:Y:S02]  /*01d0*/  IADD3.X R7, PT, PT, R0, UR9, RZ, P1, !PT ;  /* 0x0000000900077c10 */ /* 0x000fe40008ffe4ff */
[----:B--2---:R-:W-:-:S05]  /*01e0*/  IADD3 R3, P0, PT, R4, R3, RZ ;  /* 0x0000000304037210 */ /* 0x004fca0007f1e0ff */
[----:B------:R-:W-:Y:S01]  /*01f0*/  IMAD.X R2, RZ, RZ, R5, P0 ;  /* 0x000000ffff027224 */ /* 0x000fe200000e0605 */
[----:B------:R-:W-:-:S04]  /*0200*/  ISETP.GT.U32.AND P0, PT, R3, 0xffffff, PT ;  /* 0x00ffffff0300780c */ /* 0x000fc80003f04070 */
[----:B------:R-:W-:-:S13]  /*0210*/  ISETP.GT.U32.AND.EX P0, PT, R2, RZ, PT, P0 ;  /* 0x000000ff0200720c */ /* 0x000fda0003f04100 */
[----:B------:R-:W-:Y:S05]  /*0220*/  @P0 EXIT ;  /* 0x000000000000094d */ /* 0x000fea0003800000 */
[----:B------:R-:W2:Y:S01]  /*0230*/  LDG.E.64.CONSTANT R4, desc[UR4][R6.64] ;  /* 0x0000000406047981 */ /* 0x000ea2000c1e9b00 */
[----:B------:R-:W0:Y:S01]  /*0240*/  LDC R0, c[0x0][0x3a0] ;  /* 0x0000e800ff007b82 */ /* 0x000e220000000800 */
[C---:B------:R-:W-:Y:S01]  /*0250*/  IMAD.SHL.U32 R13, R3.reuse, 0x1000000, RZ ;  /* 0x01000000030d7824 */ /* 0x040fe200078e00ff */
[----:B------:R-:W-:Y:S01]  /*0260*/  SHF.L.U64.HI R3, R3, 0x18, R2 ;  /* 0x0000001803037819 */ /* 0x000fe20000010202 */
[----:B------:R-:W-:Y:S02]  /*0270*/  IMAD.MOV.U32 R14, RZ, RZ, 0xb ;  /* 0x0000000bff0e7424 */ /* 0x000fe400078e00ff */
[----:B------:R-:W-:-:S03]  /*0280*/  IMAD.MOV.U32 R15, RZ, RZ, 0x0 ;  /* 0x00000000ff0f7424 */ /* 0x000fc600078e00ff */
[----:B------:R-:W1:Y:S01]  /*0290*/  LDC R22, c[0x0][0x39c] ;  /* 0x0000e700ff167b82 */ /* 0x000e620000000800 */
[----:B0-----:R-:W-:Y:S02]  /*02a0*/  IMAD R2, R0, 0x5f24f, RZ ;  /* 0x0005f24f00027824 */ /* 0x001fe400078e02ff */
[----:B-1----:R-:W-:Y:S01]  /*02b0*/  IMAD R25, R22, 0x4c1906, RZ ;  /* 0x004c190616197824 */ /* 0x002fe200078e02ff */
[----:B--2---:R-:W-:-:S03]  /*02c0*/  LOP3.LUT R12, R4, R13, RZ, 0xfc, !PT ;  /* 0x0000000d040c7212 */ /* 0x004fc600078efcff */
[----:B------:R-:W-:Y:S01]  /*02d0*/  IMAD R4, R25, R22, RZ ;  /* 0x0000001619047224 */ /* 0x000fe200078e02ff */
[----:B------:R-:W-:Y:S01]  /*02e0*/  LOP3.LUT R13, R5, R3, RZ, 0xfc, !PT ;  /* 0x00000003050d7212 */ /* 0x000fe200078efcff */
[----:B------:R-:W-:Y:S01]  /*02f0*/  IMAD R5, R0, R0, RZ ;  /* 0x0000000000057224 */ /* 0x000fe200078e02ff */
[----:B------:R-:W-:Y:S01]  /*0300*/  IADD3 R16, P0, PT, R2, R12, RZ ;  /* 0x0000000c02107210 */ /* 0x000fe20007f1e0ff */
[----:B------:R-:W-:-:S03]  /*0310*/  IMAD R3, R22, 0x5ac0db, RZ ;  /* 0x005ac0db16037824 */ /* 0x000fc600078e02ff */
[----:B------:R-:W-:-:S03]  /*0320*/  LEA.HI.X.SX32 R17, R2, R13, 0x1, P0 ;  /* 0x0000000d02117211 */ /* 0x000fc600000f0eff */
[----:B------:R-:W-:Y:S01]  /*0330*/  IMAD.WIDE.U32 R16, R5, 0x4307a7, R16 ;  /* 0x004307a705107825 */ /* 0x000fe200078e0010 */
[--C-:B------:R-:W-:Y:S02]  /*0340*/  SHF.R.S32.HI R5, RZ, 0x1f, R3.reuse ;  /* 0x0000001fff057819 */ /* 0x100fe40000011403 */
        /* <DEDUP_REMOVED lines=91> */
[----:B------:R-:W-:Y:S01]  /*0900*/  IADD3 R18, P0, PT, R19, R12, RZ ;  /* 0x0000000c13127210 */ /* 0x000fe20007f1e0ff */
[----:B------:R-:W-:-:S03]  /*0910*/  IMAD.X R17, R17, 0x1, R0, PT ;  /* 0x0000000111117824 */ /* 0x000fc600038e0600 */
        /* <DEDUP_REMOVED lines=303> */
[----:B------:R-:W0:Y:S08]  /*1c10*/  FLO.U32 R0, UR6 ;  /* 0x0000000600007d00 */ /* 0x000e3000080e0000 */
        /* <DEDUP_REMOVED lines=15> */
.L_x_30:
        /* <DEDUP_REMOVED lines=15> */
.L_x_50:


//--------------------- .text._Z17findKOffsetKernelPKmjiiPmPj --------------------------
	.section	.text._Z17findKOffsetKernelPKmjiiPmPj,"ax",@progbits
	.align	128
        .global         _Z17findKOffsetKernelPKmjiiPmPj
        .type           _Z17findKOffsetKernelPKmjiiPmPj,@function
        .size           _Z17findKOffsetKernelPKmjiiPmPj,(.L_x_51 - _Z17findKOffsetKernelPKmjiiPmPj)
        .other          _Z17findKOffsetKernelPKmjiiPmPj,@"STO_CUDA_ENTRY STV_DEFAULT"
_Z17findKOffsetKernelPKmjiiPmPj:
.text._Z17findKOffsetKernelPKmjiiPmPj:
        /* <DEDUP_REMOVED lines=12> */
[--C-:B------:R-:W-:Y:S01]  /*00c0*/  SHF.R.U64 R0, R2, 0x11, R3.reuse ;  /* 0x0000001102007819 */ /* 0x100fe20000001203 */
[----:B------:R-:W1:Y:S01]  /*00d0*/  LDC R4, c[0x0][0x390] ;  /* 0x0000e400ff047b82 */ /* 0x000e620000000800 */
[----:B------:R-:W-:Y:S01]  /*00e0*/  SHF.R.U32.HI R5, RZ, 0x11, R3 ;  /* 0x00000011ff057819 */ /* 0x000fe20000011603 */
[----:B------:R-:W2:Y:S01]  /*00f0*/  LDCU.64 UR16, c[0x0][0x358] ;  /* 0x00006b00ff1077ac */ /* 0x000ea20008000a00 */
[----:B------:R-:W3:Y:S01]  /*0100*/  LDCU UR22, c[0x0][0x38c] ;  /* 0x00007180ff1677ac */ /* 0x000ee20008000800 */
[----:B0-----:R-:W-:-:S04]  /*0110*/  LEA R6, P0, R0, UR4, 0x3 ;  /* 0x0000000400067c11 */ /* 0x001fc8000f8018ff */
[----:B------:R-:W-:-:S06]  /*0120*/  LEA.HI.X R7, R0, UR5, R5, 0x3, P0 ;  /* 0x0000000500077c11 */ /* 0x000fcc00080f1c05 */
[----:B--2---:R-:W2:Y:S01]  /*0130*/  LDG.E.64.CONSTANT R6, desc[UR16][R6.64] ;  /* 0x0000001006067981 */ /* 0x004ea2000c1e9b00 */
[C---:B------:R-:W-:Y:S01]  /*0140*/  IMAD.SHL.U32 R9, R2.reuse, 0x1000000, RZ ;  /* 0x0100000002097824 */ /* 0x040fe200078e00ff */
[----:B------:R-:W-:Y:S01]  /*0150*/  SHF.L.U64.HI R11, R2, 0x18, R3 ;  /* 0x00000018020b7819 */ /* 0x000fe20000010203 */
[----:B-1----:R-:W-:Y:S01]  /*0160*/  IMAD R8, R4, 0x5f24f, RZ ;  /* 0x0005f24f04087824 */ /* 0x002fe200078e02ff */
[----:B---3--:R-:W-:Y:S02]  /*0170*/  UIMAD UR9, UR22, 0x4c1906, URZ ;  /* 0x004c1906160978a4 */ /* 0x008fe4000f8e02ff */
[----:B------:R-:W-:Y:S02]  /*0180*/  UIMAD UR11, UR22, 0x5ac0db, URZ ;  /* 0x005ac0db160b78a4 */ /* 0x000fe4000f8e02ff */
[----:B------:R-:W-:Y:S02]  /*0190*/  UIMAD UR10, UR9, UR22, URZ ;  /* 0x00000016090a72a4 */ /* 0x000fe4000f8e02ff */
[----:B------:R-:W-:-:S04]  /*01a0*/  USHF.R.S32.HI UR15, URZ, 0x1f, UR11 ;  /* 0x0000001fff0f7899 */ /* 0x000fc8000801140b */
[----:B------:R-:W-:Y:S01]  /*01b0*/  IMAD.U32 R17, RZ, RZ, UR10 ;  /* 0x0000000aff117e24 */ /* 0x000fe2000f8e00ff */
[----:B--2---:R-:W-:Y:S01]  /*01c0*/  LOP3.LUT R9, R6, 0xff000000, R9, 0xf8, !PT ;  /* 0xff00000006097812 */ /* 0x004fe200078ef809 */
[----:B------:R-:W-:Y:S01]  /*01d0*/  IMAD.MOV.U32 R6, RZ, RZ, 0xb ;  /* 0x0000000bff067424 */ /* 0x000fe200078e00ff */
[----:B------:R-:W-:Y:S01]  /*01e0*/  LOP3.LUT R11, R7, 0x1ff, R11, 0xf8, !PT ;  /* 0x000001ff070b7812 */ /* 0x000fe200078ef80b */
[----:B------:R-:W-:Y:S01]  /*01f0*/  IMAD R7, R4, R4, RZ ;  /* 0x0000000404077224 */ /* 0x000fe200078e02ff */
[----:B------:R-:W-:-:S04]  /*0200*/  IADD3 R12, P0, PT, R8, R9, RZ ;  /* 0x00000009080c7210 */ /* 0x000fc80007f1e0ff */
[----:B------:R-:W-:-:S03]  /*0210*/  LEA.HI.X.SX32 R13, R8, R11, 0x1, P0 ;  /* 0x0000000b080d7211 */ /* 0x000fc600000f0eff */
[----:B------:R-:W-:-:S04]  /*0220*/  IMAD.WIDE.U32 R12, R7, 0x4307a7, R12 ;  /* 0x004307a7070c7825 */ /* 0x000fc800078e000c */
[----:B------:R-:W-:Y:S01]  /*0230*/  IMAD.MOV.U32 R7, RZ, RZ, 0x0 ;  /* 0x00000000ff077424 */ /* 0x000fe200078e00ff */
[----:B------:R-:W-:-:S04]  /*0240*/  IADD3 R17, P0, P1, R17, UR11, R12 ;  /* 0x0000000b11117c10 */ /* 0x000fc8000f91e00c */
[----:B------:R-:W-:Y:S02]  /*0250*/  IADD3.X R10, PT, PT, RZ, UR15, R13, P0, P1 ;  /* 0x0000000fff0a7c10 */ /* 0x000fe400087e240d */
        /* <DEDUP_REMOVED lines=12> */
[----:B------:R-:W-:Y:S02]  /*0320*/  UIADD3 UR4, UPT, UPT, UR9, 0x4c1906, URZ ;  /* 0x004c190609047890 */ /* 0x000fe4000fffe0ff */
[----:B------:R-:W-:Y:S02]  /*0330*/  UIADD3 UR12, UPT, UPT, UR11, 0x5ac0db, URZ ;  /* 0x005ac0db0b0c7890 */ /* 0x000fe4000fffe0ff */
[----:B------:R-:W-:Y:S02]  /*0340*/  UIMAD UR4, UR4, UR22, UR4 ;  /* 0x00000016040472a4 */ /* 0x000fe4000f8e0204 */
[----:B------:R-:W-:-:S04]  /*0350*/  USHF.R.S32.HI UR18, URZ, 0x1f, UR12 ;  /* 0x0000001fff127899 */ /* 0x000fc8000801140c */
[----:B------:R-:W-:-:S05]  /*0360*/  IMAD.U32 R17, RZ, RZ, UR4 ;  /* 0x00000004ff117e24 */ /* 0x000fca000f8e00ff */
        /* <DEDUP_REMOVED lines=16> */
[----:B------:R-:W-:Y:S02]  /*0470*/  UIADD3 UR13, UPT, UPT, UR11, 0xb581b6, URZ ;  /* 0x00b581b60b0d7890 */ /* 0x000fe4000fffe0ff */
[----:B------:R-:W-:Y:S02]  /*0480*/  UIMAD UR5, UR5, UR6, URZ ;  /* 0x00000006050572a4 */ /* 0x000fe4000f8e02ff */
        /* <DEDUP_REMOVED lines=37> */
[----:B------:R-:W-:-:S04]  /*06e0*/  UIADD3 UR8, UPT, UPT, UR9, 0x1306418, URZ ;  /* 0x0130641809087890 */ /* 0x000fc8000fffe0ff */
[----:B------:R-:W-:Y:S02]  /*06f0*/  UIMAD UR7, UR7, UR8, URZ ;  /* 0x00000008070772a4 */ /* 0x000fe4000f8e02ff */
[----:B------:R-:W-:-:S04]  /*0700*/  UIADD3 UR8, UPT, UPT, UR11, 0x16b036c, URZ ;  /* 0x016b036c0b087890 */ /* 0x000fc8000fffe0ff */
[----:B------:R-:W-:Y:S01]  /*0710*/  IMAD.U32 R15, RZ, RZ, UR7 ;  /* 0x00000007ff0f7e24 */ /* 0x000fe2000f8e00ff */
[----:B------:R-:W-:-:S04]  /*0720*/  USHF.R.S32.HI UR21, URZ, 0x1f, UR8 ;  /* 0x0000001fff157899 */ /* 0x000fc80008011408 */
        /* <DEDUP_REMOVED lines=15> */
[--C-:B------:R-:W-:Y:S02]  /*0820*/  IMAD R15, R4, R4, R4.reuse ;  /* 0x00000004040f7224 */ /* 0x100fe400078e0204 */
[----:B------:R-:W-:Y:S01]  /*0830*/  IMAD.U32 R17, RZ, RZ, UR10 ;  /* 0x0000000aff117e24 */ /* 0x000fe2000f8e00ff */
[----:B------:R-:W-:Y:S01]  /*0840*/  IADD3 R12, P0, PT, R10, R9, RZ ;  /* 0x000000090a0c7210 */ /* 0x000fe20007f1e0ff */
[----:B------:R-:W-:-:S03]  /*0850*/  IMAD.X R15, R15, 0x1, R4, PT ;  /* 0x000000010f0f7824 */ /* 0x000fc600038e0604 */
[----:B------:R-:W-:-:S03]  /*0860*/  LEA.HI.X.SX32 R13, R10, R11, 0x1, P0 ;  /* 0x0000000b0a0d7211 */ /* 0x000fc600000f0eff */
[----:B------:R-:W-:-:S03]  /*0870*/  IMAD.WIDE.U32 R12, R15, 0x4307a7, R12 ;  /* 0x004307a70f0c7825 */ /* 0x000fc600078e000c */
        /* <DEDUP_REMOVED lines=76> */
[----:B------:R-:W-:Y:S01]  /*0d40*/  IMAD.U32 R17, RZ, RZ, UR10 ;  /* 0x0000000aff117e24 */ /* 0x000fe2000f8e00ff */
[----:B------:R-:W-:Y:S01]  /*0d50*/  IADD3 R12, P0, PT, R14, R9, RZ ;  /* 0x000000090e0c7210 */ /* 0x000fe20007f1e0ff */
[----:B------:R-:W-:-:S03]  /*0d60*/  IMAD R15, R10, R10, RZ ;  /* 0x0000000a0a0f7224 */ /* 0x000fc600078e02ff */
        /* <DEDUP_REMOVED lines=160> */
[----:B------:R-:W-:-:S04]  /*1770*/  IADD3 R8, P0, PT, R10, R9, RZ ;  /* 0x000000090a087210 */ /* 0x000fc80007f1e0ff */
[----:B------:R-:W-:Y:S01]  /*1780*/  LEA.HI.X.SX32 R9, R10, R11, 0x1, P0 ;  /* 0x0000000b0a097211 */ /* 0x000fe200000f0eff */
[----:B------:R-:W-:-:S04]  /*1790*/  IMAD R11, R4, R4, RZ ;  /* 0x00000004040b7224 */ /* 0x000fc800078e02ff */
        /* <DEDUP_REMOVED lines=30> */
[----:B------:R-:W-:Y:S02]  /*1980*/  UMOV UR4, 0x5ac0db ;  /* 0x005ac0db00047882 */ /* 0x000fe40000000000 */
[----:B------:R-:W-:-:S06]  /*1990*/  UIMAD UR4, UR22, UR4, 0xb581b6 ;  /* 0x00b581b6160474a4 */ /* 0x000fcc000f8e0204 */
        /* <DEDUP_REMOVED lines=46> */
[----:B------:R-:W0:Y:S01]  /*1c80*/  LDCU.64 UR4, c[0x0][0x398] ;  /* 0x00007300ff0477ac */ /* 0x000e220008000a00 */
[----:B------:R-:W-:Y:S01]  /*1c90*/  LOP3.LUT R2, R2, 0x1ffff, RZ, 0xc0, !PT ;  /* 0x0001ffff02027812 */ /* 0x000fe200078ec0ff */
[----:B------:R-:W-:Y:S01]  /*1ca0*/  IMAD.MOV.U32 R3, RZ, RZ, RZ ;  /* 0x000000ffff037224 */ /* 0x000fe200078e00ff */
[----:B0-----:R-:W-:-:S04]  /*1cb0*/  LEA R6, P0, R0, UR4, 0x3 ;  /* 0x0000000400067c11 */ /* 0x001fc8000f8018ff */
[----:B------:R-:W-:Y:S01]  /*1cc0*/  LEA.HI.X R7, R0, UR5, R5, 0x3, P0 ;  /* 0x0000000500077c11 */ /* 0x000fe200080f1c05 */
[----:B------:R-:W0:Y:S01]  /*1cd0*/  LDCU.64 UR4, c[0x0][0x3a0] ;  /* 0x00007400ff0477ac */ /* 0x000e220008000a00 */
[----:B------:R-:W-:-:S03]  /*1ce0*/  IMAD.MOV.U32 R9, RZ, RZ, 0x1 ;  /* 0x00000001ff097424 */ /* 0x000fc600078e00ff */
[----:B------:R-:W-:Y:S01]  /*1cf0*/  REDG.E.MIN.64.STRONG.GPU desc[UR16][R6.64], R2 ;  /* 0x000000020600798e */ /* 0x000fe2000c92e510 */
[----:B0-----:R-:W-:-:S04]  /*1d00*/  LEA R4, P0, R0, UR4, 0x2 ;  /* 0x0000000400047c11 */ /* 0x001fc8000f8010ff */
[----:B------:R-:W-:-:S05]  /*1d10*/  LEA.HI.X R5, R0, UR5, R5, 0x2, P0 ;  /* 0x0000000500057c11 */ /* 0x000fca00080f1405 */
[----:B------:R-:W-:Y:S01]  /*1d20*/  STG.E desc[UR16][R4.64], R9 ;  /* 0x0000000904007986 */ /* 0x000fe2000c101910 */
[----:B------:R-:W-:Y:S05]  /*1d30*/  EXIT ;  /* 0x000000000000794d */ /* 0x000fea0003800000 */
.L_x_31:
        /* <DEDUP_REMOVED lines=12> */
.L_x_51:


//--------------------- .text._Z25enumerateUpperBitsBatchedPKmjiiPKlPmPjjmm --------------------------
	.section	.text._Z25enumerateUpperBitsBatchedPKmjiiPKlPmPjjmm,"ax",@progbits
	.align	128
        .global         _Z25enumerateUpperBitsBatchedPKmjiiPKlPmPjjmm
        .type           _Z25enumerateUpperBitsBatchedPKmjiiPKlPmPjjmm,@function
        .size           _Z25enumerateUpperBitsBatchedPKmjiiPKlPmPjjmm,(.L_x_52 - _Z25enumerateUpperBitsBatchedPKmjiiPKlPmPjjmm)
        .other          _Z25enumerateUpperBitsBatchedPKmjiiPKlPmPjjmm,@"STO_CUDA_ENTRY STV_DEFAULT"
_Z25enumerateUpperBitsBatchedPKmjiiPKlPmPjjmm:
.text._Z25enumerateUpperBitsBatchedPKmjiiPKlPmPjjmm:
[----:B------:R-:W-:Y:S01]  /*0000*/  LDC R1, c[0x0][0x37c] ;  /* 0x0000df00ff017b82 */ /* 0x000fe20000000800 */
[----:B------:R-:W0:Y:S01]  /*0010*/  S2R R7, SR_CTAID.Y ;  /* 0x0000000000077919 */ /* 0x000e220000002600 */
[----:B------:R-:W0:Y:S02]  /*0020*/  LDCU UR4, c[0x0][0x388] ;  /* 0x00007100ff0477ac */ /* 0x000e240008000800 */
[----:B0-----:R-:W-:-:S13]  /*0030*/  ISETP.GE.U32.AND P0, PT, R7, UR4, PT ;  /* 0x0000000407007c0c */ /* 0x001fda000bf06070 */
[----:B------:R-:W-:Y:S05]  /*0040*/  @P0 EXIT ;  /* 0x000000000000094d */ /* 0x000fea0003800000 */
[----:B------:R-:W0:Y:S01]  /*0050*/  S2R R2, SR_TID.X ;  /* 0x0000000000027919 */ /* 0x000e220000002100 */
[----:B------:R-:W0:Y:S01]  /*0060*/  S2UR UR6, SR_CTAID.X ;  /* 0x00000000000679c3 */ /* 0x000e220000002500 */
[----:B------:R-:W1:Y:S01]  /*0070*/  LDCU.64 UR8, c[0x0][0x3b8] ;  /* 0x00007700ff0877ac */ /* 0x000e620008000a00 */
[----:B------:R-:W-:Y:S01]  /*0080*/  IMAD.MOV.U32 R3, RZ, RZ, RZ ;  /* 0x000000ffff037224 */ /* 0x000fe200078e00ff */
[----:B------:R-:W1:Y:S05]  /*0090*/  LDCU.64 UR4, c[0x0][0x3c0] ;  /* 0x00007800ff0477ac */ /* 0x000e6a0008000a00 */
[----:B------:R-:W0:Y:S01]  /*00a0*/  LDC R5, c[0x0][0x360] ;  /* 0x0000d800ff057b82 */ /* 0x000e220000000800 */
[----:B-1----:R-:W-:-:S04]  /*00b0*/  UIADD3 UR4, UP0, UPT, UR8, UR4, URZ ;  /* 0x0000000408047290 */ /* 0x002fc8000ff1e0ff */
[----:B------:R-:W-:Y:S01]  /*00c0*/  UIADD3.X UR5, UPT, UPT, UR9, UR5, URZ, UP0, !UPT ;  /* 0x0000000509057290 */ /* 0x000fe200087fe4ff */
[----:B0-----:R-:W-:Y:S02]  /*00d0*/  IMAD.WIDE.U32 R2, R5, UR6, R2 ;  /* 0x0000000605027c25 */ /* 0x001fe4000f8e0002 */
[----:B------:R-:W0:Y:S01]  /*00e0*/  LDC.64 R4, c[0x0][0x380] ;  /* 0x0000e000ff047b82 */ /* 0x000e220000000a00 */
[----:B------:R-:W-:-:S04]  /*00f0*/  IADD3 R2, P0, PT, R2, UR8, RZ ;  /* 0x0000000802027c10 */ /* 0x000fc8000ff1e0ff */
[----:B------:R-:W-:Y:S02]  /*0100*/  IADD3.X R3, PT, PT, R3, UR9, RZ, P0, !PT ;  /* 0x0000000903037c10 */ /* 0x000fe400087fe4ff */
[----:B------:R-:W-:-:S04]  /*0110*/  ISETP.GE.U32.AND P0, PT, R2, UR4, PT ;  /* 0x0000000402007c0c */ /* 0x000fc8000bf06070 */
[----:B------:R-:W-:-:S13]  /*0120*/  ISETP.GE.U32.AND.EX P0, PT, R3, UR5, PT, P0 ;  /* 0x0000000503007c0c */ /* 0x000fda000bf06100 */
[----:B------:R-:W-:Y:S05]  /*0130*/  @P0 EXIT ;  /* 0x000000000000094d */ /* 0x000fea0003800000 */
[----:B------:R-:W1:Y:S01]  /*0140*/  LDCU.64 UR4, c[0x0][0x358] ;  /* 0x00006b00ff0477ac */ /* 0x000e620008000a00 */
[----:B0-----:R-:W-:Y:S01]  /*0150*/  IMAD.WIDE.U32 R4, R7, 0x8, R4 ;  /* 0x0000000807047825 */ /* 0x001fe200078e0004 */
[----:B------:R-:W0:Y:S08]  /*0160*/  LDC R0, c[0x0][0x390] ;  /* 0x0000e400ff007b82 */ /* 0x000e300000000800 */
[----:B------:R-:W2:Y:S01]  /*0170*/  LDC R22, c[0x0][0x38c] ;  /* 0x0000e300ff167b82 */ /* 0x000ea20000000800 */
[----:B-1----:R-:W3:Y:S01]  /*0180*/  LDG.E.64.CONSTANT R4, desc[UR4][R4.64] ;  /* 0x0000000404047981 */ /* 0x002ee2000c1e9b00 */
[C---:B------:R-:W-:Y:S01]  /*0190*/  IMAD.SHL.U32 R13, R2.reuse, 0x1000000, RZ ;  /* 0x01000000020d7824 */ /* 0x040fe200078e00ff */
[----:B------:R-:W-:Y:S01]  /*01a0*/  SHF.L.U64.HI R3, R2, 0x18, R3 ;  /* 0x0000001802037819 */ /* 0x000fe20000010203 */
[----:B------:R-:W-:-:S02]  /*01b0*/  IMAD.MOV.U32 R14, RZ, RZ, 0xb ;  /* 0x0000000bff0e7424 */ /* 0x000fc400078e00ff */
[----:B------:R-:W-:Y:S02]  /*01c0*/  IMAD.MOV.U32 R15, RZ, RZ, 0x0 ;  /* 0x00000000ff0f7424 */ /* 0x000fe400078e00ff */
[----:B0-----:R-:W-:Y:S02]  /*01d0*/  IMAD R2, R0, 0x5f24f, RZ ;  /* 0x0005f24f00027824 */ /* 0x001fe400078e02ff */
[----:B--2---:R-:W-:Y:S01]  /*01e0*/  IMAD R25, R22, 0x4c1906, RZ ;  /* 0x004c190616197824 */ /* 0x004fe200078e02ff */
[----:B---3--:R-:W-:-:S03]  /*01f0*/  LOP3.LUT R12, R4, R13, RZ, 0xfc, !PT ;  /* 0x0000000d040c7212 */ /* 0x008fc600078efcff */
        /* <DEDUP_REMOVED lines=420> */
.L_x_32:
        /* <DEDUP_REMOVED lines=12> */
.L_x_52:


//--------------------- .text._Z23generateSeedsWithStridePKmjmmiiPmPjjm --------------------------
	.section	.text._Z23generateSeedsWithStridePKmjmmiiPmPjjm,"ax",@progbits
	.align	128
        .global         _Z23generateSeedsWithStridePKmjmmiiPmPjjm
        .type           _Z23generateSeedsWithStridePKmjmmiiPmPjjm,@function
        .size           _Z23generateSeedsWithStridePKmjmmiiPmPjjm,(.L_x_45 - _Z23generateSeedsWithStridePKmjmmiiPmPjjm)
        .other          _Z23generateSeedsWithStridePKmjmmiiPmPjjm,@"STO_CUDA_ENTRY STV_DEFAULT"
_Z23generateSeedsWithStridePKmjmmiiPmPjjm:
.text._Z23generateSeedsWithStridePKmjmmiiPmPjjm:
[----:B------:R-:W-:Y:S01]  /*0000*/  LDC R1, c[0x0][0x37c] ;  /* 0x0000df00ff017b82 */ /* 0x000fe20000000800 */
[----:B------:R-:W0:Y:S07]  /*0010*/  S2R R2, SR_TID.X ;  /* 0x0000000000027919 */ /* 0x000e2e0000002100 */
[----:B------:R-:W0:Y:S01]  /*0020*/  S2UR UR4, SR_CTAID.X ;  /* 0x00000000000479c3 */ /* 0x000e220000002500 */
[----:B------:R-:W1:Y:S01]  /*0030*/  LDCU.64 UR8, c[0x0][0x3c0] ;  /* 0x00007800ff0877ac */ /* 0x000e620008000a00 */
[----:B------:R-:W-:Y:S01]  /*0040*/  IMAD.MOV.U32 R3, RZ, RZ, RZ ;  /* 0x000000ffff037224 */ /* 0x000fe200078e00ff */
[----:B------:R-:W-:Y:S01]  /*0050*/  BSSY.RECONVERGENT B0, `(.L_x_33) ;  /* 0x000002c000007945 */ /* 0x000fe20003800200 */
[----:B------:R-:W2:Y:S04]  /*0060*/  LDCU.64 UR6, c[0x0][0x358] ;  /* 0x00006b00ff0677ac */ /* 0x000ea80008000a00 */
[----:B------:R-:W0:Y:S02]  /*0070*/  LDC R5, c[0x0][0x360] ;  /* 0x0000d800ff057b82 */ /* 0x000e240000000800 */
[----:B0-----:R-:W-:-:S03]  /*0080*/  IMAD.WIDE.U32 R2, R5, UR4, R2 ;  /* 0x0000000405027c25 */ /* 0x001fc6000f8e0002 */
[----:B-1----:R-:W-:-:S04]  /*0090*/  IADD3 R2, P0, PT, R2, UR8, RZ ;  /* 0x0000000802027c10 */ /* 0x002fc8000ff1e0ff */
[----:B------:R-:W-:-:S04]  /*00a0*/  IADD3.X R3, PT, PT, R3, UR9, RZ, P0, !PT ;  /* 0x0000000903037c10 */ /* 0x000fc800087fe4ff */
[----:B------:R-:W-:-:S13]  /*00b0*/  ISETP.NE.U32.AND P0, PT, R3, RZ, PT ;  /* 0x000000ff0300720c */ /* 0x000fda0003f05070 */
[----:B--2---:R-:W-:Y:S05]  /*00c0*/  @P0 BRA `(.L_x_34) ;  /* 0x0000000000640947 */ /* 0x004fea0003800000 */
[----:B------:R-:W0:Y:S01]  /*00d0*/  LDCU UR4, c[0x0][0x388] ;  /* 0x00007100ff0477ac */ /* 0x000e220008000800 */
[----:B------:R-:W-:Y:S01]  /*00e0*/  IMAD.MOV.U32 R9, RZ, RZ, RZ ;  /* 0x000000ffff097224 */ /* 0x000fe200078e00ff */
[----:B0-----:R-:W0:Y:S01]  /*00f0*/  I2F.U32.RP R0, UR4 ;  /* 0x0000000400007d06 */ /* 0x001e220008209000 */
[----:B------:R-:W-:-:S07]  /*0100*/  ISETP.NE.U32.AND P2, PT, RZ, UR4, PT ;  /* 0x00000004ff007c0c */ /* 0x000fce000bf45070 */
[----:B0-----:R-:W0:Y:S02]  /*0110*/  MUFU.RCP R0, R0 ;  /* 0x0000000000007308 */ /* 0x001e240000001000 */
[----:B0-----:R-:W-:-:S06]  /*0120*/  VIADD R4, R0, 0xffffffe ;  /* 0x0ffffffe00047836 */ /* 0x001fcc0000000000 */
[----:B------:R0:W1:Y:S02]  /*0130*/  F2I.FTZ.U32.TRUNC.NTZ R5, R4 ;  /* 0x0000000400057305 */ /* 0x000064000021f000 */
[----:B0-----:R-:W-:Y:S02]  /*0140*/  IMAD.MOV.U32 R4, RZ, RZ, RZ ;  /* 0x000000ffff047224 */ /* 0x001fe400078e00ff */
[----:B-1----:R-:W-:-:S04]  /*0150*/  IMAD.MOV R3, RZ, RZ, -R5 ;  /* 0x000000ffff037224 */ /* 0x002fc800078e0a05 */
[----:B------:R-:W-:-:S04]  /*0160*/  IMAD R3, R3, UR4, RZ ;  /* 0x0000000403037c24 */ /* 0x000fc8000f8e02ff */
[----:B------:R-:W-:-:S06]  /*0170*/  IMAD.HI.U32 R5, R5, R3, R4 ;  /* 0x0000000305057227 */ /* 0x000fcc00078e0004 */
[----:B------:R-:W-:-:S04]  /*0180*/  IMAD.HI.U32 R5, R5, R2, RZ ;  /* 0x0000000205057227 */ /* 0x000fc800078e00ff */
[----:B------:R-:W-:-:S04]  /*0190*/  IMAD.MOV R3, RZ, RZ, -R5 ;  /* 0x000000ffff037224 */ /* 0x000fc800078e0a05 */
[----:B------:R-:W-:-:S05]  /*01a0*/  IMAD R3, R3, UR4, R2 ;  /* 0x0000000403037c24 */ /* 0x000fca000f8e0202 */
[----:B------:R-:W-:-:S13]  /*01b0*/  ISETP.GE.U32.AND P0, PT, R3, UR4, PT ;  /* 0x0000000403007c0c */ /* 0x000fda000bf06070 */
[----:B------:R-:W-:Y:S02]  /*01c0*/  @P0 VIADD R3, R3, -UR4 ;  /* 0x8000000403030c36 */ /* 0x000fe40008000000 */
[----:B------:R-:W-:-:S03]  /*01d0*/  @P0 VIADD R5, R5, 0x1 ;  /* 0x0000000105050836 */ /* 0x000fc60000000000 */
[----:B------:R-:W-:-:S13]  /*01e0*/  ISETP.GE.U32.AND P1, PT, R3, UR4, PT ;  /* 0x0000000403007c0c */ /* 0x000fda000bf26070 */
[----:B------:R-:W-:Y:S01]  /*01f0*/  @P1 VIADD R5, R5, 0x1 ;  /* 0x0000000105051836 */ /* 0x000fe20000000000 */
[----:B------:R-:W-:-:S05]  /*0200*/  @!P2 LOP3.LUT R5, RZ, UR4, RZ, 0x33, !PT ;  /* 0x00000004ff05ac12 */ /* 0x000fca000f8e33ff */
[----:B------:R-:W-:-:S04]  /*0210*/  IMAD.MOV R3, RZ, RZ, -R5 ;  /* 0x000000ffff037224 */ /* 0x000fc800078e0a05 */
[----:B------:R-:W-:Y:S02]  /*0220*/  IMAD R0, R3, UR4, R2 ;  /* 0x0000000403007c24 */ /* 0x000fe4000f8e0202 */
[----:B------:R-:W-:Y:S02]  /*0230*/  IMAD.MOV.U32 R2, RZ, RZ, R5 ;  /* 0x000000ffff027224 */ /* 0x000fe400078e0005 */
[----:B------:R-:W-:Y:S01]  /*0240*/  IMAD.MOV.U32 R3, RZ, RZ, RZ ;  /* 0x000000ffff037224 */ /* 0x000fe200078e00ff */
[----:B------:R-:W-:Y:S06]  /*0250*/  BRA `(.L_x_35) ;  /* 0x00000000002c7947 */ /* 0x000fec0003800000 */
.L_x_34:
[----:B------:R-:W-:-:S07]  /*0260*/  MOV R0, 0x280 ;  /* 0x0000028000007802 */ /* 0x000fce0000000f00 */
[----:B------:R-:W-:Y:S05]  /*0270*/  CALL.REL.NOINC `($__internal_0_$__cuda_sm20_div_u64) ;  /* 0x0000001800fc7944 */ /* 0x000fea0003c00000 */
[----:B------:R-:W0:Y:S01]  /*0280*/  LDCU UR4, c[0x0][0x388] ;  /* 0x00007100ff0477ac */ /* 0x000e220008000800 */
[----:B------:R-:W-:-:S05]  /*0290*/  IADD3 R5, P0, PT, RZ, -R6, RZ ;  /* 0x80000006ff057210 */ /* 0x000fca0007f1e0ff */
[----:B------:R-:W-:Y:S02]  /*02a0*/  IMAD.X R9, RZ, RZ, ~R7, P0 ;  /* 0x000000ffff097224 */ /* 0x000fe400000e0e07 */
[----:B0-----:R-:W-:-:S04]  /*02b0*/  IMAD.WIDE.U32 R2, R5, UR4, R2 ;  /* 0x0000000405027c25 */ /* 0x001fc8000f8e0002 */
[----:B------:R-:W-:Y:S02]  /*02c0*/  IMAD R9, R9, UR4, RZ ;  /* 0x0000000409097c24 */ /* 0x000fe4000f8e02ff */
[----:B------:R-:W-:Y:S02]  /*02d0*/  IMAD.MOV.U32 R0, RZ, RZ, R2 ;  /* 0x000000ffff007224 */ /* 0x000fe400078e0002 */
[----:B------:R-:W-:Y:S02]  /*02e0*/  IMAD.IADD R9, R3, 0x1, R9 ;  /* 0x0000000103097824 */ /* 0x000fe400078e0209 */
[----:B------:R-:W-:Y:S02]  /*02f0*/  IMAD.MOV.U32 R2, RZ, RZ, R6 ;  /* 0x000000ffff027224 */ /* 0x000fe400078e0006 */
[----:B------:R-:W-:-:S07]  /*0300*/  IMAD.MOV.U32 R3, RZ, RZ, R7 ;  /* 0x000000ffff037224 */ /* 0x000fce00078e0007 */
.L_x_35:
[----:B------:R-:W-:Y:S05]  /*0310*/  BSYNC.RECONVERGENT B0 ;  /* 0x0000000000007941 */ /* 0x000fea0003800200 */
.L_x_33:
[----:B------:R-:W0:Y:S01]  /*0320*/  LDCU.64 UR4, c[0x0][0x380] ;  /* 0x00007000ff0477ac */ /* 0x000e220008000a00 */
[----:B------:R-:W1:Y:S01]  /*0330*/  LDCU.128 UR8, c[0x0][0x390] ;  /* 0x00007200ff0877ac */ /* 0x000e620008000c00 */
[----:B0-----:R-:W-:-:S04]  /*0340*/  LEA R4, P0, R0, UR4, 0x3 ;  /* 0x0000000400047c11 */ /* 0x001fc8000f8018ff */
[----:B------:R-:W-:-:S05]  /*0350*/  LEA.HI.X R5, R0, UR5, R9, 0x3, P0 ;  /* 0x0000000500057c11 */ /* 0x000fca00080f1c09 */
[----:B------:R-:W2:Y:S01]  /*0360*/  LDG.E.64.CONSTANT R10, desc[UR6][R4.64] ;  /* 0x00000006040a7981 */ /* 0x000ea2000c1e9b00 */
[----:B-1----:R-:W-:-:S04]  /*0370*/  IMAD R3, R3, UR8, RZ ;  /* 0x0000000803037c24 */ /* 0x002fc8000f8e02ff */
[C---:B------:R-:W-:Y:S02]  /*0380*/  IMAD R3, R2.reuse, UR9, R3 ;  /* 0x0000000902037c24 */ /* 0x040fe4000f8e0203 */
[----:B--2---:R-:W-:-:S04]  /*0390*/  IMAD.WIDE.U32 R10, R2, UR8, R10 ;  /* 0x00000008020a7c25 */ /* 0x004fc8000f8e000a */
[----:B------:R-:W-:Y:S01]  /*03a0*/  IMAD.IADD R13, R11, 0x1, R3 ;  /* 0x000000010b0d7824 */ /* 0x000fe200078e0203 */
[----:B------:R-:W-:-:S04]  /*03b0*/  ISETP.GT.U32.AND P0, PT, R10, UR10, PT ;  /* 0x0000000a0a007c0c */ /* 0x000fc8000bf04070 */
[----:B------:R-:W-:-:S13]  /*03c0*/  ISETP.GT.U32.AND.EX P0, PT, R13, UR11, PT, P0 ;  /* 0x0000000b0d007c0c */ /* 0x000fda000bf04100 */
[----:B------:R-:W-:Y:S05]  /*03d0*/  @P0 EXIT ;  /* 0x000000000000094d */ /* 0x000fea0003800000 */
[----:B------:R-:W0:Y:S01]  /*03e0*/  LDC.64 R14, c[0x0][0x3a0] ;  /* 0x0000e800ff0e7b82 */ /* 0x000e220000000a00 */
[----:B------:R-:W-:Y:S02]  /*03f0*/  IMAD.MOV.U32 R16, RZ, RZ, 0xb ;  /* 0x0000000bff107424 */ /* 0x000fe400078e00ff */
[----:B------:R-:W-:Y:S02]  /*0400*/  IMAD.MOV.U32 R17, RZ, RZ, 0x0 ;  /* 0x00000000ff117424 */ /* 0x000fe400078e00ff */
[C---:B0-----:R-:W-:Y:S02]  /*0410*/  IMAD R27, R15.reuse, 0x5f24f, RZ ;  /* 0x0005f24f0f1b7824 */ /* 0x041fe400078e02ff */
[C---:B------:R-:W-:Y:S02]  /*0420*/  IMAD R29, R14.reuse, 0x4c1906, RZ ;  /* 0x004c19060e1d7824 */ /* 0x040fe400078e02ff */
[----:B------:R-:W-:Y:S01]  /*0430*/  IMAD R3, R15, R15, RZ ;  /* 0x0000000f0f037224 */ /* 0x000fe200078e02ff */
[----:B------:R-:W-:Y:S01]  /*0440*/  IADD3 R18, P0, PT, R27, R10, RZ ;  /* 0x0000000a1b127210 */ /* 0x000fe20007f1e0ff */
[----:B------:R-:W-:-:S02]  /*0450*/  IMAD R22, R14, 0x5ac0db, RZ ;  /* 0x005ac0db0e167824 */ /* 0x000fc400078e02ff */
[----:B------:R-:W-:Y:S01]  /*0460*/  IMAD R25, R29, R14, RZ ;  /* 0x0000000e1d197224 */ /* 0x000fe200078e02ff */
[----:B------:R-:W-:Y:S02]  /*0470*/  LEA.HI.X.SX32 R19, R27, R13, 0x1, P0 ;  /* 0x0000000d1b137211 */ /* 0x000fe400000f0eff */
[----:B------:R-:W-:Y:S01]  /*0480*/  SHF.R.S32.HI R23, RZ, 0x1f, R22 ;  /* 0x0000001fff177819 */ /* 0x000fe20000011416 */
        /* <DEDUP_REMOVED lines=409> */
[----:B------:R-:W0:Y:S01]  /*1e20*/  LDC.64 R2, c[0x0][0x3a8] ;  /* 0x0000ea00ff027b82 */ /* 0x000e220000000a00 */
[----:B------:R-:W-:Y:S02]  /*1e30*/  IMAD.MOV.U32 R12, RZ, RZ, R10 ;  /* 0x000000ffff0c7224 */ /* 0x000fe400078e000a */
[----:B0-----:R-:W-:-:S05]  /*1e40*/  IMAD.WIDE.U32 R2, R5, 0x8, R2 ;  /* 0x0000000805027825 */ /* 0x001fca00078e0002 */
[----:B------:R-:W-:Y:S01]  /*1e50*/  STG.E.64 desc[UR6][R2.64], R12 ;  /* 0x0000000c02007986 */ /* 0x000fe2000c101b06 */
[----:B------:R-:W-:Y:S05]  /*1e60*/  EXIT ;  /* 0x000000000000794d */ /* 0x000fea0003800000 */
        .weak           $__internal_0_$__cuda_sm20_div_u64
        .type           $__internal_0_$__cuda_sm20_div_u64,@function
        .size           $__internal_0_$__cuda_sm20_div_u64,(.L_x_45 - $__internal_0_$__cuda_sm20_div_u64)
$__internal_0_$__cuda_sm20_div_u64:
[----:B------:R-:W0:Y:S01]  /*1e70*/  LDCU UR4, c[0x0][0x388] ;  /* 0x00007100ff0477ac */ /* 0x000e220008000800 */
[----:B------:R-:W-:Y:S02]  /*1e80*/  UMOV UR5, URZ ;  /* 0x000000ff00057c82 */ /* 0x000fe40008000000 */
[----:B0-----:R-:W0:Y:S08]  /*1e90*/  I2F.U64.RP R8, UR4 ;  /* 0x0000000400087d12 */ /* 0x001e300008309000 */
[----:B0-----:R-:W0:Y:S02]  /*1ea0*/  MUFU.RCP R8, R8 ;  /* 0x0000000800087308 */ /* 0x001e240000001000 */
[----:B0-----:R-:W-:-:S06]  /*1eb0*/  VIADD R4, R8, 0x1ffffffe ;  /* 0x1ffffffe08047836 */ /* 0x001fcc0000000000 */
[----:B------:R-:W0:Y:S02]  /*1ec0*/  F2I.U64.TRUNC R4, R4 ;  /* 0x0000000400047311 */ /* 0x000e24000020d800 */
[----:B0-----:R-:W-:-:S04]  /*1ed0*/  IMAD.WIDE.U32 R6, R4, UR4, RZ ;  /* 0x0000000404067c25 */ /* 0x001fc8000f8e00ff */
[----:B------:R-:W-:Y:S01]  /*1ee0*/  IMAD R7, R5, UR4, R7 ;  /* 0x0000000405077c24 */ /* 0x000fe2000f8e0207 */
[----:B------:R-:W-:-:S05]  /*1ef0*/  IADD3 R9, P0, PT, RZ, -R6, RZ ;  /* 0x80000006ff097210 */ /* 0x000fca0007f1e0ff */
[----:B------:R-:W-:-:S04]  /*1f00*/  IMAD.HI.U32 R6, R4, R9, RZ ;  /* 0x0000000904067227 */ /* 0x000fc800078e00ff */
[----:B------:R-:W-:Y:S02]  /*1f10*/  IMAD.X R11, RZ, RZ, ~R7, P0 ;  /* 0x000000ffff0b7224 */ /* 0x000fe400000e0e07 */
[----:B------:R-:W-:Y:S02]  /*1f20*/  IMAD.MOV.U32 R7, RZ, RZ, R4 ;  /* 0x000000ffff077224 */ /* 0x000fe400078e0004 */
[-C--:B------:R-:W-:Y:S02]  /*1f30*/  IMAD R13, R5, R11.reuse, RZ ;  /* 0x0000000b050d7224 */ /* 0x080fe400078e02ff */
[----:B------:R-:W-:-:S04]  /*1f40*/  IMAD.WIDE.U32 R6, P0, R4, R11, R6 ;  /* 0x0000000b04067225 */ /* 0x000fc80007800006 */
[----:B------:R-:W-:-:S04]  /*1f50*/  IMAD.HI.U32 R11, R5, R11, RZ ;  /* 0x0000000b050b7227 */ /* 0x000fc800078e00ff */
[----:B------:R-:W-:-:S05]  /*1f60*/  IMAD.HI.U32 R6, P1, R5, R9, R6 ;  /* 0x0000000905067227 */ /* 0x000fca0007820006 */
[----:B------:R-:W-:Y:S01]  /*1f70*/  IADD3 R7, P2, PT, R13, R6, RZ ;  /* 0x000000060d077210 */ /* 0x000fe20007f5e0ff */
[----:B------:R-:W-:-:S04]  /*1f80*/  IMAD.X R6, R11, 0x1, R5, P0 ;  /* 0x000000010b067824 */ /* 0x000fc800000e0605 */
[----:B------:R-:W-:Y:S01]  /*1f90*/  IMAD.WIDE.U32 R4, R7, UR4, RZ ;  /* 0x0000000407047c25 */ /* 0x000fe2000f8e00ff */
[----:B------:R-:W-:Y:S02]  /*1fa0*/  IADD3.X R9, PT, PT, RZ, RZ, R6, P2, P1 ;  /* 0x000000ffff097210 */ /* 0x000fe400017e2406 */
[----:B------:R-:W-:-:S03]  /*1fb0*/  IADD3 R11, P0, PT, RZ, -R4, RZ ;  /* 0x80000004ff0b7210 */ /* 0x000fc60007f1e0ff */
[----:B------:R-:W-:Y:S02]  /*1fc0*/  IMAD R4, R9, UR4, R5 ;  /* 0x0000000409047c24 */ /* 0x000fe4000f8e0205 */
[----:B------:R-:W-:Y:S02]  /*1fd0*/  IMAD.MOV.U32 R5, RZ, RZ, RZ ;  /* 0x000000ffff057224 */ /* 0x000fe400078e00ff */
[----:B------:R-:W-:-:S04]  /*1fe0*/  IMAD.HI.U32 R6, R7, R11, RZ ;  /* 0x0000000b07067227 */ /* 0x000fc800078e00ff */
[----:B------:R-:W-:-:S04]  /*1ff0*/  IMAD.X R4, RZ, RZ, ~R4, P0 ;  /* 0x000000ffff047224 */ /* 0x000fc800000e0e04 */
[----:B------:R-:W-:-:S04]  /*2000*/  IMAD.WIDE.U32 R6, P0, R7, R4, R6 ;  /* 0x0000000407067225 */ /* 0x000fc80007800006 */
[C---:B------:R-:W-:Y:S02]  /*2010*/  IMAD R8, R9.reuse, R4, RZ ;  /* 0x0000000409087224 */ /* 0x040fe400078e02ff */
[----:B------:R-:W-:-:S04]  /*2020*/  IMAD.HI.U32 R7, P1, R9, R11, R6 ;  /* 0x0000000b09077227 */ /* 0x000fc80007820006 */
[----:B------:R-:W-:Y:S01]  /*2030*/  IMAD.HI.U32 R4, R9, R4, RZ ;  /* 0x0000000409047227 */ /* 0x000fe200078e00ff */
[----:B------:R-:W-:-:S03]  /*2040*/  IADD3 R7, P2, PT, R8, R7, RZ ;  /* 0x0000000708077210 */ /* 0x000fc60007f5e0ff */
[----:B------:R-:W-:Y:S02]  /*2050*/  IMAD.X R9, R4, 0x1, R9, P0 ;  /* 0x0000000104097824 */ /* 0x000fe400000e0609 */
[----:B------:R-:W-:-:S03]  /*2060*/  IMAD.HI.U32 R4, R7, R2, RZ ;  /* 0x0000000207047227 */ /* 0x000fc600078e00ff */
[----:B------:R-:W-:Y:S01]  /*2070*/  IADD3.X R9, PT, PT, RZ, RZ, R9, P2, P1 ;  /* 0x000000ffff097210 */ /* 0x000fe200017e2409 */
[----:B------:R-:W-:-:S04]  /*2080*/  IMAD.WIDE.U32 R4, R7, R3, R4 ;  /* 0x0000000307047225 */ /* 0x000fc800078e0004 */
[C---:B------:R-:W-:Y:S02]  /*2090*/  IMAD R7, R9.reuse, R3, RZ ;  /* 0x0000000309077224 */ /* 0x040fe400078e02ff */
[----:B------:R-:W-:-:S04]  /*20a0*/  IMAD.HI.U32 R4, P0, R9, R2, R4 ;  /* 0x0000000209047227 */ /* 0x000fc80007800004 */
[----:B------:R-:W-:Y:S01]  /*20b0*/  IMAD.HI.U32 R9, R9, R3, RZ ;  /* 0x0000000309097227 */ /* 0x000fe200078e00ff */
[----:B------:R-:W-:-:S03]  /*20c0*/  IADD3 R6, P1, PT, R7, R4, RZ ;  /* 0x0000000407067210 */ /* 0x000fc60007f3e0ff */
[----:B------:R-:W-:-:S04]  /*20d0*/  IMAD.X R4, RZ, RZ, R9, P0 ;  /* 0x000000ffff047224 */ /* 0x000fc800000e0609 */
[----:B------:R-:W-:Y:S02]  /*20e0*/  IMAD.X R7, RZ, RZ, R4, P1 ;  /* 0x000000ffff077224 */ /* 0x000fe400008e0604 */
[----:B------:R-:W-:-:S04]  /*20f0*/  IMAD.WIDE.U32 R4, R6, UR4, RZ ;  /* 0x0000000406047c25 */ /* 0x000fc8000f8e00ff */
[----:B------:R-:W-:Y:S01]  /*2100*/  IMAD R5, R7, UR4, R5 ;  /* 0x0000000407057c24 */ /* 0x000fe2000f8e0205 */
[----:B------:R-:W-:-:S04]  /*2110*/  IADD3 R11, P0, PT, -R4, R2, RZ ;  /* 0x00000002040b7210 */ /* 0x000fc80007f1e1ff */
[----:B------:R-:W-:Y:S01]  /*2120*/  IADD3 R8, P1, PT, R11, -UR4, RZ ;  /* 0x800000040b087c10 */ /* 0x000fe2000ff3e0ff */
[----:B------:R-:W-:Y:S01]  /*2130*/  IMAD.X R10, R3, 0x1, ~R5, P0 ;  /* 0x00000001030a7824 */ /* 0x000fe200000e0e05 */
[----:B------:R-:W-:Y:S02]  /*2140*/  ISETP.GE.U32.AND P0, PT, R11, UR4, PT ;  /* 0x000000040b007c0c */ /* 0x000fe4000bf06070 */
[----:B------:R-:W-:Y:S02]  /*2150*/  IADD3 R5, P2, PT, R6, 0x1, RZ ;  /* 0x0000000106057810 */ /* 0x000fe40007f5e0ff */
[C---:B------:R-:W-:Y:S02]  /*2160*/  ISETP.GE.U32.AND.EX P0, PT, R10.reuse, RZ, PT, P0 ;  /* 0x000000ff0a00720c */ /* 0x040fe40003f06100 */
[----:B------:R-:W-:Y:S01]  /*2170*/  IADD3.X R9, PT, PT, R10, -0x1, RZ, P1, !PT ;  /* 0xffffffff0a097810 */ /* 0x000fe20000ffe4ff */
[----:B------:R-:W-:Y:S01]  /*2180*/  IMAD.X R4, RZ, RZ, R7, P2 ;  /* 0x000000ffff047224 */ /* 0x000fe200010e0607 */
[----:B------:R-:W-:-:S02]  /*2190*/  SEL R5, R5, R6, P0 ;  /* 0x0000000605057207 */ /* 0x000fc40000000000 */
[----:B------:R-:W-:Y:S02]  /*21a0*/  SEL R8, R8, R11, P0 ;  /* 0x0000000b08087207 */ /* 0x000fe40000000000 */
[----:B------:R-:W-:Y:S02]  /*21b0*/  SEL R4, R4, R7, P0 ;  /* 0x0000000704047207 */ /* 0x000fe40000000000 */
[----:B------:R-:W-:Y:S02]  /*21c0*/  IADD3 R6, P2, PT, R5, 0x1, RZ ;  /* 0x0000000105067810 */ /* 0x000fe40007f5e0ff */
[----:B------:R-:W-:Y:S02]  /*21d0*/  SEL R9, R9, R10, P0 ;  /* 0x0000000a09097207 */ /* 0x000fe40000000000 */
[----:B------:R-:W-:Y:S01]  /*21e0*/  ISETP.GE.U32.AND P0, PT, R8, UR4, PT ;  /* 0x0000000408007c0c */ /* 0x000fe2000bf06070 */
[----:B------:R-:W-:Y:S01]  /*21f0*/  IMAD.X R7, RZ, RZ, R4, P2 ;  /* 0x000000ffff077224 */ /* 0x000fe200010e0604 */
[----:B------:R-:W-:-:S02]  /*2200*/  ISETP.NE.U32.AND P1, PT, RZ, UR4, PT ;  /* 0x00000004ff007c0c */ /* 0x000fc4000bf25070 */
[----:B------:R-:W-:Y:S02]  /*2210*/  ISETP.GE.U32.AND.EX P0, PT, R9, RZ, PT, P0 ;  /* 0x000000ff0900720c */ /* 0x000fe40003f06100 */
[----:B------:R-:W-:Y:S02]  /*2220*/  ISETP.NE.AND.EX P1, PT, RZ, RZ, PT, P1 ;  /* 0x000000ffff00720c */ /* 0x000fe40003f25310 */
[----:B------:R-:W-:Y:S01]  /*2230*/  SEL R6, R6, R5, P0 ;  /* 0x0000000506067207 */ /* 0x000fe20000000000 */
[----:B------:R-:W-:Y:S01]  /*2240*/  IMAD.MOV.U32 R5, RZ, RZ, 0x0 ;  /* 0x00000000ff057424 */ /* 0x000fe200078e00ff */
[----:B------:R-:W-:Y:S01]  /*2250*/  SEL R7, R7, R4, P0 ;  /* 0x0000000407077207 */ /* 0x000fe20000000000 */
[----:B------:R-:W-:Y:S01]  /*2260*/  IMAD.MOV.U32 R4, RZ, RZ, R0 ;  /* 0x000000ffff047224 */ /* 0x000fe200078e0000 */
[----:B------:R-:W-:Y:S02]  /*2270*/  SEL R6, R6, 0xffffffff, P1 ;  /* 0xffffffff06067807 */ /* 0x000fe40000800000 */
[----:B------:R-:W-:Y:S01]  /*2280*/  SEL R7, R7, 0xffffffff, P1 ;  /* 0xffffffff07077807 */ /* 0x000fe20000800000 */
[----:B------:R-:W-:Y:S06]  /*2290*/  RET.REL.NODEC R4 `(_Z23generateSeedsWithStridePKmjmmiiPmPjjm) ;  /* 0xffffffdc04587950 */ /* 0x000fec0003c3ffff */
.L_x_36:
        /* <DEDUP_REMOVED lines=14> */
.L_x_45:


//--------------------- .text._Z18enumerateUpperBitsPKmjiiPmPjjmm --------------------------
	.section	.text._Z18enumerateUpperBitsPKmjiiPmPjjmm,"ax",@progbits
	.align	128
        .global         _Z18enumerateUpperBitsPKmjiiPmPjjmm
        .type           _Z18enumerateUpperBitsPKmjiiPmPjjmm,@function
        .size           _Z18enumerateUpperBitsPKmjiiPmPjjmm,(.L_x_46 - _Z18enumerateUpperBitsPKmjiiPmPjjmm)
        .other          _Z18enumerateUpperBitsPKmjiiPmPjjmm,@"STO_CUDA_ENTRY STV_DEFAULT"
_Z18enumerateUpperBitsPKmjiiPmPjjmm:
.text._Z18enumerateUpperBitsPKmjiiPmPjjmm:
[----:B------:R-:W-:Y:S01]  /*0000*/  LDC R1, c[0x0][0x37c] ;  /* 0x0000df00ff017b82 */ /* 0x000fe20000000800 */
[----:B------:R-:W0:Y:S01]  /*0010*/  S2R R2, SR_TID.X ;  /* 0x0000000000027919 */ /* 0x000e220000002100 */
[----:B------:R-:W1:Y:S06]  /*0020*/  LDCU.128 UR4, c[0x0][0x3b0] ;  /* 0x00007600ff0477ac */ /* 0x000e6c0008000c00 */
[----:B------:R-:W0:Y:S01]  /*0030*/  S2UR UR8, SR_CTAID.X ;  /* 0x00000000000879c3 */ /* 0x000e220000002500 */
[----:B------:R-:W-:Y:S01]  /*0040*/  IMAD.MOV.U32 R3, RZ, RZ, RZ ;  /* 0x000000ffff037224 */ /* 0x000fe200078e00ff */
[----:B------:R-:W2:Y:S06]  /*0050*/  LDCU UR9, c[0x0][0x388] ;  /* 0x00007100ff0977ac */ /* 0x000eac0008000800 */
[----:B------:R-:W0:Y:S01]  /*0060*/  LDC R5, c[0x0][0x360] ;  /* 0x0000d800ff057b82 */ /* 0x000e220000000800 */
[----:B-1----:R-:W-:-:S04]  /*0070*/  UIADD3 UR4, UP0, UPT, UR6, -UR4, URZ ;  /* 0x8000000406047290 */ /* 0x002fc8000ff1e0ff */
[----:B------:R-:W-:Y:S02]  /*0080*/  UIADD3.X UR6, UPT, UPT, UR7, ~UR5, URZ, UP0, !UPT ;  /* 0x8000000507067290 */ /* 0x000fe400087fe4ff */
[----:B--2---:R-:W-:Y:S02]  /*0090*/  UIMAD.WIDE.U32 UR4, UR4, UR9, URZ ;  /* 0x00000009040472a5 */ /* 0x004fe4000f8e00ff */
[----:B------:R-:W-:-:S04]  /*00a0*/  UIMAD UR6, UR6, UR9, URZ ;  /* 0x00000009060672a4 */ /* 0x000fc8000f8e02ff */
[----:B------:R-:W-:Y:S01]  /*00b0*/  UIADD3 UR5, UPT, UPT, UR5, UR6, URZ ;  /* 0x0000000605057290 */ /* 0x000fe2000fffe0ff */
[----:B0-----:R-:W-:-:S03]  /*00c0*/  IMAD.WIDE.U32 R2, R5, UR8, R2 ;  /* 0x0000000805027c25 */ /* 0x001fc6000f8e0002 */
[----:B------:R-:W-:-:S04]  /*00d0*/  ISETP.GE.U32.AND P0, PT, R2, UR4, PT ;  /* 0x0000000402007c0c */ /* 0x000fc8000bf06070 */
[----:B------:R-:W-:-:S13]  /*00e0*/  ISETP.GE.U32.AND.EX P0, PT, R3, UR5, PT, P0 ;  /* 0x0000000503007c0c */ /* 0x000fda000bf06100 */
[----:B------:R-:W-:Y:S05]  /*00f0*/  @P0 EXIT ;  /* 0x000000000000094d */ /* 0x000fea0003800000 */
[----:B------:R-:W-:Y:S01]  /*0100*/  ISETP.NE.U32.AND P0, PT, R3, RZ, PT ;  /* 0x000000ff0300720c */ /* 0x000fe20003f05070 */
[----:B------:R-:W0:Y:S01]  /*0110*/  LDCU.64 UR6, c[0x0][0x358] ;  /* 0x00006b00ff0677ac */ /* 0x000e220008000a00 */
[----:B------:R-:W-:Y:S11]  /*0120*/  BSSY.RECONVERGENT B0, `(.L_x_37) ;  /* 0x0000025000007945 */ /* 0x000ff60003800200 */
[----:B------:R-:W-:Y:S05]  /*0130*/  @P0 BRA `(.L_x_38) ;  /* 0x0000000000600947 */ /* 0x000fea0003800000 */
[----:B------:R-:W1:Y:S01]  /*0140*/  I2F.U32.RP R0, UR9 ;  /* 0x0000000900007d06 */ /* 0x000e620008209000 */
[----:B------:R-:W-:Y:S01]  /*0150*/  ISETP.NE.U32.AND P2, PT, RZ, UR9, PT ;  /* 0x00000009ff007c0c */ /* 0x000fe2000bf45070 */
[----:B------:R-:W-:-:S06]  /*0160*/  IMAD.MOV.U32 R9, RZ, RZ, RZ ;  /* 0x000000ffff097224 */ /* 0x000fcc00078e00ff */
[----:B-1----:R-:W1:Y:S02]  /*0170*/  MUFU.RCP R0, R0 ;  /* 0x0000000000007308 */ /* 0x002e640000001000 */
[----:B-1----:R-:W-:-:S06]  /*0180*/  VIADD R4, R0, 0xffffffe ;  /* 0x0ffffffe00047836 */ /* 0x002fcc0000000000 */
[----:B------:R1:W2:Y:S02]  /*0190*/  F2I.FTZ.U32.TRUNC.NTZ R5, R4 ;  /* 0x0000000400057305 */ /* 0x0002a4000021f000 */
[----:B-1----:R-:W-:Y:S02]  /*01a0*/  IMAD.MOV.U32 R4, RZ, RZ, RZ ;  /* 0x000000ffff047224 */ /* 0x002fe400078e00ff */
[----:B--2---:R-:W-:-:S04]  /*01b0*/  IMAD.MOV R3, RZ, RZ, -R5 ;  /* 0x000000ffff037224 */ /* 0x004fc800078e0a05 */
        /* <DEDUP_REMOVED lines=16> */
.L_x_38:
[----:B------:R-:W-:-:S07]  /*02c0*/  MOV R0, 0x2e0 ;  /* 0x000002e000007802 */ /* 0x000fce0000000f00 */
[----:B0-----:R-:W-:Y:S05]  /*02d0*/  CALL.REL.NOINC `($__internal_1_$__cuda_sm20_div_u64) ;  /* 0x0000001800f87944 */ /* 0x001fea0003c00000 */
        /* <DEDUP_REMOVED lines=9> */
.L_x_39:
[----:B0-----:R-:W-:Y:S05]  /*0370*/  BSYNC.RECONVERGENT B0 ;  /* 0x0000000000007941 */ /* 0x001fea0003800200 */
.L_x_37:
[----:B------:R-:W0:Y:S01]  /*0380*/  LDCU.64 UR4, c[0x0][0x380] ;  /* 0x00007000ff0477ac */ /* 0x000e220008000a00 */
[----:B------:R-:W1:Y:S01]  /*0390*/  LDC R22, c[0x0][0x38c] ;  /* 0x0000e300ff167b82 */ /* 0x000e620000000800 */
[----:B0-----:R-:W-:-:S04]  /*03a0*/  LEA R4, P0, R0, UR4, 0x3 ;  /* 0x0000000400047c11 */ /* 0x001fc8000f8018ff */
[----:B------:R-:W-:Y:S01]  /*03b0*/  LEA.HI.X R5, R0, UR5, R9, 0x3, P0 ;  /* 0x0000000500057c11 */ /* 0x000fe200080f1c09 */
[----:B------:R-:W0:Y:S02]  /*03c0*/  LDCU.64 UR4, c[0x0][0x3b0] ;  /* 0x00007600ff0477ac */ /* 0x000e240008000a00 */
[----:B------:R-:W2:Y:S03]  /*03d0*/  LDC R0, c[0x0][0x390] ;  /* 0x0000e400ff007b82 */ /* 0x000ea60000000800 */
[----:B------:R-:W3:Y:S01]  /*03e0*/  LDG.E.64.CONSTANT R4, desc[UR6][R4.64] ;  /* 0x0000000604047981 */ /* 0x000ee2000c1e9b00 */
[----:B-1----:R-:W-:Y:S02]  /*03f0*/  IMAD R25, R22, 0x4c1906, RZ ;  /* 0x004c190616197824 */ /* 0x002fe400078e02ff */
[----:B------:R-:W-:Y:S02]  /*0400*/  IMAD.MOV.U32 R14, RZ, RZ, 0xb ;  /* 0x0000000bff0e7424 */ /* 0x000fe400078e00ff */
[----:B------:R-:W-:Y:S01]  /*0410*/  IMAD.MOV.U32 R15, RZ, RZ, 0x0 ;  /* 0x00000000ff0f7424 */ /* 0x000fe200078e00ff */
[----:B0-----:R-:W-:-:S04]  /*0420*/  IADD3 R2, P0, PT, R2, UR4, RZ ;  /* 0x0000000402027c10 */ /* 0x001fc8000ff1e0ff */
[----:B------:R-:W-:Y:S01]  /*0430*/  IADD3.X R3, PT, PT, R3, UR5, RZ, P0, !PT ;  /* 0x0000000503037c10 */ /* 0x000fe200087fe4ff */
[----:B------:R-:W-:-:S03]  /*0440*/  IMAD.SHL.U32 R13, R2, 0x1000000, RZ ;  /* 0x01000000020d7824 */ /* 0x000fc600078e00ff */
[----:B------:R-:W-:Y:S01]  /*0450*/  SHF.L.U64.HI R3, R2, 0x18, R3 ;  /* 0x0000001802037819 */ /* 0x000fe20000010203 */
[C---:B--2---:R-:W-:Y:S01]  /*0460*/  IMAD R2, R0.reuse, 0x5f24f, RZ ;  /* 0x0005f24f00027824 */ /* 0x044fe200078e02ff */
[----:B---3--:R-:W-:Y:S01]  /*0470*/  LOP3.LUT R12, R13, R4, RZ, 0xfc, !PT ;  /* 0x000000040d0c7212 */ /* 0x008fe200078efcff */
        /* <DEDUP_REMOVED lines=420> */
        .weak           $__internal_1_$__cuda_sm20_div_u64
        .type           $__internal_1_$__cuda_sm20_div_u64,@function
        .size           $__internal_1_$__cuda_sm20_div_u64,(.L_x_46 - $__internal_1_$__cuda_sm20_div_u64)
$__internal_1_$__cuda_sm20_div_u64:
        /* <DEDUP_REMOVED lines=66> */
[----:B------:R-:W-:Y:S06]  /*22e0*/  RET.REL.NODEC R4 `(_Z18enumerateUpperBitsPKmjiiPmPjjmm) ;  /* 0xffffffdc04447950 */ /* 0x000fec0003c3ffff */
.L_x_40:
        /* <DEDUP_REMOVED lines=9> */
.L_x_46:


//--------------------- .text._Z15expandAndFilterPKmjiPKlPmPjj --------------------------
	.section	.text._Z15expandAndFilterPKmjiPKlPmPjj,"ax",@progbits
	.align	128
        .global         _Z15expandAndFilterPKmjiPKlPmPjj
        .type           _Z15expandAndFilterPKmjiPKlPmPjj,@function
        .size           _Z15expandAndFilterPKmjiPKlPmPjj,(.L_x_55 - _Z15expandAndFilterPKmjiPKlPmPjj)
        .other          _Z15expandAndFilterPKmjiPKlPmPjj,@"STO_CUDA_ENTRY STV_DEFAULT"
_Z15expandAndFilterPKmjiPKlPmPjj:
.text._Z15expandAndFilterPKmjiPKlPmPjj:
[----:B------:R-:W-:Y:S01]  /*0000*/  LDC R1, c[0x0][0x37c] ;  /* 0x0000df00ff017b82 */ /* 0x000fe20000000800 */
[----:B------:R-:W0:Y:S07]  /*0010*/  S2R R7, SR_TID.X ;  /* 0x0000000000077919 */ /* 0x000e2e0000002100 */
[----:B------:R-:W1:Y:S01]  /*0020*/  S2UR UR4, SR_CTAID.X ;  /* 0x00000000000479c3 */ /* 0x000e620000002500 */
[----:B------:R-:W2:Y:S07]  /*0030*/  LDCU UR5, c[0x0][0x388] ;  /* 0x00007100ff0577ac */ /* 0x000eae0008000800 */
[----:B------:R-:W1:Y:S02]  /*0040*/  LDC R2, c[0x0][0x360] ;  /* 0x0000d800ff027b82 */ /* 0x000e640000000800 */
[----:B-1----:R-:W-:-:S03]  /*0050*/  IMAD.WIDE.U32 R2, R2, UR4, RZ ;  /* 0x0000000402027c25 */ /* 0x002fc6000f8e00ff */
[CC--:B0-----:R-:W-:Y:S02]  /*0060*/  LOP3.LUT R5, R2.reuse, R7.reuse, RZ, 0x3c, !PT ;  /* 0x0000000702057212 */ /* 0x0c1fe400078e3cff */
[----:B------:R-:W-:Y:S02]  /*0070*/  LOP3.LUT R9, R2, R7, RZ, 0xc0, !PT ;  /* 0x0000000702097212 */ /* 0x000fe400078ec0ff */
[----:B------:R-:W-:-:S04]  /*0080*/  SHF.R.U64 R0, R5, 0x1, R3 ;  /* 0x0000000105007819 */ /* 0x000fc80000001203 */
[----:B------:R-:W-:-:S04]  /*0090*/  IADD3 R0, P1, PT, R0, R9, RZ ;  /* 0x0000000900007210 */ /* 0x000fc80007f3e0ff */
[----:B--2---:R-:W-:-:S13]  /*00a0*/  ISETP.GE.U32.AND P0, PT, R0, UR5, PT ;  /* 0x0000000500007c0c */ /* 0x004fda000bf06070 */
[----:B------:R-:W-:Y:S05]  /*00b0*/  @P0 EXIT ;  /* 0x000000000000094d */ /* 0x000fea0003800000 */
[----:B------:R-:W0:Y:S01]  /*00c0*/  LDCU.64 UR6, c[0x0][0x380] ;  /* 0x00007000ff0677ac */ /* 0x000e220008000a00 */
[----:B------:R-:W-:Y:S01]  /*00d0*/  SHF.R.U32.HI R3, RZ, 0x1, R3 ;  /* 0x00000001ff037819 */ /* 0x000fe20000011603 */
[----:B------:R-:W-:Y:S01]  /*00e0*/  IMAD.SHL.U32 R4, R0, 0x8, RZ ;  /* 0x0000000800047824 */ /* 0x000fe200078e00ff */
[----:B------:R-:W1:Y:S01]  /*00f0*/  LDC R14, c[0x0][0x38c] ;  /* 0x0000e300ff0e7b82 */ /* 0x000e620000000800 */
[----:B------:R-:W2:Y:S02]  /*0100*/  LDCU.64 UR4, c[0x0][0x358] ;  /* 0x00006b00ff0477ac */ /* 0x000ea40008000a00 */
[----:B------:R-:W-:Y:S01]  /*0110*/  IMAD.X R3, RZ, RZ, R3, P1 ;  /* 0x000000ffff037224 */ /* 0x000fe200008e0603 */
[----:B------:R-:W-:-:S04]  /*0120*/  LOP3.LUT R4, R4, 0xfffffff8, RZ, 0xc0, !PT ;  /* 0xfffffff804047812 */ /* 0x000fc800078ec0ff */
[----:B------:R-:W-:-:S04]  /*0130*/  SHF.L.U64.HI R0, R0, 0x3, R3 ;  /* 0x0000000300007819 */ /* 0x000fc80000010203 */
[----:B------:R-:W-:Y:S02]  /*0140*/  LOP3.LUT R0, R0, 0x7, RZ, 0xc0, !PT ;  /* 0x0000000700007812 */ /* 0x000fe400078ec0ff */
[----:B0-----:R-:W-:-:S04]  /*0150*/  IADD3 R4, P0, PT, R4, UR6, RZ ;  /* 0x0000000604047c10 */ /* 0x001fc8000ff1e0ff */
[----:B------:R-:W-:-:S06]  /*0160*/  IADD3.X R5, PT, PT, R0, UR7, RZ, P0, !PT ;  /* 0x0000000700057c10 */ /* 0x000fcc00087fe4ff */
[----:B--2---:R-:W2:Y:S01]  /*0170*/  LDG.E.64.CONSTANT R4, desc[UR4][R4.64] ;  /* 0x0000000404047981 */ /* 0x004ea2000c1e9b00 */
[----:B-1----:R-:W-:Y:S01]  /*0180*/  ISETP.GE.AND P0, PT, R14, 0x11, PT ;  /* 0x000000110e00780c */ /* 0x002fe20003f06270 */
[----:B------:R-:W-:-:S05]  /*0190*/  IMAD.IADD R7, R2, 0x1, R7 ;  /* 0x0000000102077824 */ /* 0x000fca00078e0207 */
[----:B------:R-:W-:-:S04]  /*01a0*/  LOP3.LUT R7, R7, 0x1, RZ, 0xc0, !PT ;  /* 0x0000000107077812 */ /* 0x000fc800078ec0ff */
[CC--:B------:R-:W-:Y:S02]  /*01b0*/  SHF.L.U32 R3, R7.reuse, R14.reuse, RZ ;  /* 0x0000000e07037219 */ /* 0x0c0fe400000006ff */
[----:B------:R-:W-:Y:S02]  /*01c0*/  SHF.L.U64.HI R7, R7, R14, RZ ;  /* 0x0000000e07077219 */ /* 0x000fe400000102ff */
[----:B--2---:R-:W-:Y:S02]  /*01d0*/  LOP3.LUT R2, R4, R3, RZ, 0xfc, !PT ;  /* 0x0000000304027212 */ /* 0x004fe400078efcff */
[----:B------:R-:W-:Y:S01]  /*01e0*/  LOP3.LUT R3, R5, R7, RZ, 0xfc, !PT ;  /* 0x0000000705037212 */ /* 0x000fe200078efcff */
[----:B------:R-:W-:Y:S06]  /*01f0*/  @!P0 BRA `(.L_x_41) ;  /* 0x0000003c00ec8947 */ /* 0x000fec0003800000 */
[C---:B------:R-:W-:Y:S01]  /*0200*/  ISETP.GE.U32.AND P0, PT, R14.reuse, 0x2f, PT ;  /* 0x0000002f0e00780c */ /* 0x040fe20003f06070 */
[C---:B------:R-:W-:Y:S02]  /*0210*/  VIADD R7, R14.reuse, 0x1 ;  /* 0x000000010e077836 */ /* 0x040fe40000000000 */
[----:B------:R-:W-:Y:S02]  /*0220*/  IMAD.MOV.U32 R6, RZ, RZ, -0x1 ;  /* 0xffffffffff067424 */ /* 0x000fe400078e00ff */
[----:B------:R-:W-:-:S03]  /*0230*/  VIADD R14, R14, 0xfffffff0 ;  /* 0xfffffff00e0e7836 */ /* 0x000fc60000000000 */
[CC--:B------:R-:W-:Y:S02]  /*0240*/  SHF.L.U32 R5, R6.reuse, R7.reuse, RZ ;  /* 0x0000000706057219 */ /* 0x0c0fe400000006ff */
[C---:B------:R-:W-:Y:S02]  /*0250*/  SHF.L.U64.HI R7, R6.reuse, R7, 0xffffffff ;  /* 0xffffffff06077419 */ /* 0x040fe40000010207 */
[----:B------:R-:W-:Y:S02]  /*0260*/  SHF.L.U32 R6, R6, R14, RZ ;  /* 0x0000000e06067219 */ /* 0x000fe400000006ff */
[----:B------:R-:W-:Y:S02]  /*0270*/  LOP3.LUT R0, R2, R5, RZ, 0x30, !PT ;  /* 0x0000000502007212 */ /* 0x000fe400078e30ff */
[----:B------:R-:W-:Y:S01]  /*0280*/  LOP3.LUT R4, R3, R7, RZ, 0x30, !PT ;  /* 0x0000000703047212 */ /* 0x000fe200078e30ff */
[----:B------:R-:W-:Y:S06]  /*0290*/  @!P0 BRA `(.L_x_42) ;  /* 0x0000001800b48947 */ /* 0x000fec0003800000 */
[----:B------:R-:W0:Y:S02]  /*02a0*/  LDC.64 R8, c[0x0][0x390] ;  /* 0x0000e400ff087b82 */ /* 0x000e240000000a00 */
[----:B0-----:R-:W2:Y:S02]  /*02b0*/  LDG.E.64.CONSTANT R10, desc[UR4][R8.64] ;  /* 0x00000004080a7981 */ /* 0x001ea4000c1e9b00 */
[----:B--2---:R-:W-:Y:S01]  /*02c0*/  IADD3 R12, P0, PT, R10, R0, RZ ;  /* 0x000000000a0c7210 */ /* 0x004fe20007f1e0ff */
[----:B------:R-:W-:-:S03]  /*02d0*/  IMAD.MOV.U32 R10, RZ, RZ, 0xb ;  /* 0x0000000bff0a7424 */ /* 0x000fc600078e00ff */
[----:B------:R-:W-:Y:S01]  /*02e0*/  LOP3.LUT R15, R5, 0xe434e432, R12, 0x6, !PT ;  /* 0xe434e432050f7812 */ /* 0x000fe200078e060c */
[----:B------:R-:W-:Y:S02]  /*02f0*/  IMAD.X R6, R11, 0x1, R4, P0 ;  /* 0x000000010b067824 */ /* 0x000fe400000e0604 */
[----:B------:R-:W-:-:S03]  /*0300*/  IMAD.MOV.U32 R11, RZ, RZ, 0x0 ;  /* 0x00000000ff0b7424 */ /* 0x000fc600078e00ff */
[----:B------:R-:W-:Y:S01]  /*0310*/  LOP3.LUT R6, R7, 0x5, R6, 0x6, !PT ;  /* 0x0000000507067812 */ /* 0x000fe200078e0606 */
[----:B------:R-:W-:-:S04]  /*0320*/  IMAD.WIDE.U32 R12, R15, -0x21131993, R10 ;  /* 0xdeece66d0f0c7825 */ /* 0x000fc800078e000a */
[----:B------:R-:W-:-:S04]  /*0330*/  IMAD R6, R6, -0x21131993, RZ ;  /* 0xdeece66d06067824 */ /* 0x000fc800078e02ff */
[----:B------:R-:W-:Y:S01]  /*0340*/  IMAD R15, R15, 0x5, R6 ;  /* 0x000000050f0f7824 */ /* 0x000fe200078e0206 */
[----:B------:R-:W-:-:S03]  /*0350*/  LOP3.LUT R6, R12, R5, RZ, 0x30, !PT ;  /* 0x000000050c067212 */ /* 0x000fc600078e30ff */
[----:B------:R-:W-:-:S05]  /*0360*/  IMAD.IADD R14, R13, 0x1, R15 ;  /* 0x000000010d0e7824 */ /* 0x000fca00078e020f */
[----:B------:R-:W-:-:S04]  /*0370*/  LOP3.LUT R13, R14, R7, RZ, 0x30, !PT ;  /* 0x000000070e0d7212 */ /* 0x000fc800078e30ff */
[----:B------:R-:W-:-:S04]  /*0380*/  SHF.R.U64 R6, R6, 0x11, R13 ;  /* 0x0000001106067819 */ /* 0x000fc8000000120d */
[----:B------:R-:W-:-:S05]  /*0390*/  LOP3.LUT R6, R6, 0x7fffffff, RZ, 0xc0, !PT ;  /* 0x7fffffff06067812 */ /* 0x000fca00078ec0ff */
[----:B------:R-:W-:-:S05]  /*03a0*/  IMAD R6, R6, -0x33333333, RZ ;  /* 0xcccccccd06067824 */ /* 0x000fca00078e02ff */
[----:B------:R-:W-:-:S04]  /*03b0*/  SHF.L.W.U32.HI R6, R6, 0x1f, R6 ;  /* 0x0000001f06067819 */ /* 0x000fc80000010e06 */
[----:B------:R-:W-:-:S13]  /*03c0*/  ISETP.GT.U32.AND P0, PT, R6, 0x19999999, PT ;  /* 0x199999990600780c */ /* 0x000fda0003f04070 */
[----:B------:R-:W-:Y:S05]  /*03d0*/  @P0 EXIT ;  /* 0x000000000000094d */ /* 0x000fea0003800000 */
[----:B------:R-:W2:Y:S02]  /*03e0*/  LDG.E.64.CONSTANT R12, desc[UR4][R8.64+0x8] ;  /* 0x00000804080c7981 */ /* 0x000ea4000c1e9b00 */
[----:B--2---:R-:W-:-:S04]  /*03f0*/  IADD3 R12, P0, PT, R12, R0, RZ ;  /* 0x000000000c0c7210 */ /* 0x004fc80007f1e0ff */
[----:B------:R-:W-:Y:S01]  /*0400*/  LOP3.LUT R15, R5, 0xe434e432, R12, 0x6, !PT ;  /* 0xe434e432050f7812 */ /* 0x000fe200078e060c */
[----:B------:R-:W-:-:S04]  /*0410*/  IMAD.X R6, R13, 0x1, R4, P0 ;  /* 0x000000010d067824 */ /* 0x000fc800000e0604 */
[----:B------:R-:W-:Y:S01]  /*0420*/  IMAD.WIDE.U32 R12, R15, -0x21131993, R10 ;  /* 0xdeece66d0f0c7825 */ /* 0x000fe200078e000a */
[----:B------:R-:W-:-:S05]  /*0430*/  LOP3.LUT R6, R7, 0x5, R6, 0x6, !PT ;  /* 0x0000000507067812 */ /* 0x000fca00078e0606 */
        /* <DEDUP_REMOVED lines=400> */
[----:B------:R-:W-:-:S13]  /*1d40*/  ISETP.GE.U32.AND P0, PT, R0, 0x1999999a, PT ;  /* 0x1999999a0000780c */ /* 0x000fda0003f06070 */
[----:B------:R-:W-:Y:S05]  /*1d50*/  @!P0 BRA `(.L_x_41) ;  /* 0x0000002400148947 */ /* 0x000fea0003800000 */
[----:B------:R-:W-:Y:S05]  /*1d60*/  EXIT ;  /* 0x000000000000794d */ /* 0x000fea0003800000 */
.L_x_42:
[----:B------:R-:W0:Y:S02]  /*1d70*/  LDC.64 R8, c[0x0][0x390] ;  /* 0x0000e400ff087b82 */ /* 0x000e240000000a00 */
[----:B0-----:R-:W2:Y:S02]  /*1d80*/  LDG.E.64.CONSTANT R10, desc[UR4][R8.64] ;  /* 0x00000004080a7981 */ /* 0x001ea4000c1e9b00 */
[----:B--2---:R-:W-:-:S04]  /*1d90*/  IADD3 R12, P0, PT, R10, R0, RZ ;  /* 0x000000000a0c7210 */ /* 0x004fc80007f1e0ff */
[----:B------:R-:W-:Y:S01]  /*1da0*/  LOP3.LUT R15, R5, 0xe434e432, R12, 0x6, !PT ;  /* 0xe434e432050f7812 */ /* 0x000fe200078e060c */
[----:B------:R-:W-:Y:S02]  /*1db0*/  IMAD.X R10, R11, 0x1, R4, P0 ;  /* 0x000000010b0a7824 */ /* 0x000fe400000e0604 */
[----:B------:R-:W-:-:S03]  /*1dc0*/  IMAD.MOV.U32 R11, RZ, RZ, 0x0 ;  /* 0x00000000ff0b7424 */ /* 0x000fc600078e00ff */
[----:B------:R-:W-:Y:S01]  /*1dd0*/  LOP3.LUT R13, R7, 0x5, R10, 0x6, !PT ;  /* 0x00000005070d7812 */ /* 0x000fe200078e060a */
[----:B------:R-:W-:-:S04]  /*1de0*/  IMAD.MOV.U32 R10, RZ, RZ, 0xb ;  /* 0x0000000bff0a7424 */ /* 0x000fc800078e00ff */
[----:B------:R-:W-:Y:S02]  /*1df0*/  IMAD R16, R13, -0x21131993, RZ ;  /* 0xdeece66d0d107824 */ /* 0x000fe400078e02ff */
[----:B------:R-:W-:-:S04]  /*1e00*/  IMAD.WIDE.U32 R12, R15, -0x21131993, R10 ;  /* 0xdeece66d0f0c7825 */ /* 0x000fc800078e000a */
[----:B------:R-:W-:Y:S01]  /*1e10*/  IMAD R15, R15, 0x5, R16 ;  /* 0x000000050f0f7824 */ /* 0x000fe200078e0210 */
[----:B------:R-:W-:-:S03]  /*1e20*/  LOP3.LUT R12, R12, R5, RZ, 0x30, !PT ;  /* 0x000000050c0c7212 */ /* 0x000fc600078e30ff */
[----:B------:R-:W-:-:S05]  /*1e30*/  IMAD.IADD R16, R13, 0x1, R15 ;  /* 0x000000010d107824 */ /* 0x000fca00078e020f */
[----:B------:R-:W-:-:S04]  /*1e40*/  LOP3.LUT R13, R16, R7, RZ, 0x30, !PT ;  /* 0x00000007100d7212 */ /* 0x000fc800078e30ff */
[----:B------:R-:W-:Y:S01]  /*1e50*/  SHF.R.U64 R13, R12, 0x11, R13 ;  /* 0x000000110c0d7819 */ /* 0x000fe2000000120d */
[----:B------:R-:W-:-:S03]  /*1e60*/  IMAD.SHL.U32 R12, R14, 0x2, RZ ;  /* 0x000000020e0c7824 */ /* 0x000fc600078e00ff */
[----:B------:R-:W-:-:S03]  /*1e70*/  LOP3.LUT R13, R13, R6, RZ, 0x30, !PT ;  /* 0x000000060d0d7212 */ /* 0x000fc600078e30ff */
[----:B------:R-:W0:Y:S02]  /*1e80*/  LDC.U16 R12, c[0x3][R12] ;  /* 0x00c000000c0c7b82 */ /* 0x000e240000000400 */
[----:B------:R-:W-:-:S05]  /*1e90*/  IMAD.HI.U32 R14, R13, -0x33333333, RZ ;  /* 0xcccccccd0d0e7827 */ /* 0x000fca00078e00ff */
[----:B------:R-:W-:-:S05]  /*1ea0*/  SHF.R.U32.HI R14, RZ, 0x3, R14 ;  /* 0x00000003ff0e7819 */ /* 0x000fca000001160e */
[----:B------:R-:W-:-:S05]  /*1eb0*/  IMAD R14, R14, -0xa, R13 ;  /* 0xfffffff60e0e7824 */ /* 0x000fca00078e020d */
[----:B------:R-:W-:-:S04]  /*1ec0*/  ISETP.GT.U32.AND P0, PT, R14, 0xffff, PT ;  /* 0x0000ffff0e00780c */ /* 0x000fc80003f04070 */
[----:B------:R-:W-:-:S04]  /*1ed0*/  SEL R14, R14, 0xffff, !P0 ;  /* 0x0000ffff0e0e7807 */ /* 0x000fc80004000000 */
[----:B------:R-:W-:-:S04]  /*1ee0*/  LOP3.LUT R13, R14, 0xffff, RZ, 0xc0, !PT ;  /* 0x0000ffff0e0d7812 */ /* 0x000fc800078ec0ff */
[----:B0-----:R-:W-:-:S04]  /*1ef0*/  SHF.R.U32.HI R13, RZ, R13, R12 ;  /* 0x0000000dff0d7219 */ /* 0x001fc8000001160c */
[----:B------:R-:W-:-:S04]  /*1f00*/  LOP3.LUT R13, R13, 0x1, RZ, 0xc0, !PT ;  /* 0x000000010d0d7812 */ /* 0x000fc800078ec0ff */
[----:B------:R-:W-:-:S13]  /*1f10*/  ISETP.NE.U32.AND P0, PT, R13, 0x1, PT ;  /* 0x000000010d00780c */ /* 0x000fda0003f05070 */
[----:B------:R-:W-:Y:S05]  /*1f20*/  @P0 EXIT ;  /* 0x000000000000094d */ /* 0x000fea0003800000 */
        /* <DEDUP_REMOVED lines=11> */
[----:B------:R-:W-:-:S04]  /*1fe0*/  SHF.R.U64 R13, R14, 0x11, R13 ;  /* 0x000000110e0d7819 */ /* 0x000fc8000000120d */
[----:B------:R-:W-:-:S05]  /*1ff0*/  LOP3.LUT R13, R13, R6, RZ, 0x30, !PT ;  /* 0x000000060d0d7212 */ /* 0x000fca00078e30ff */
[----:B------:R-:W-:-:S05]  /*2000*/  IMAD.HI.U32 R14, R13, -0x33333333, RZ ;  /* 0xcccccccd0d0e7827 */ /* 0x000fca00078e00ff */
[----:B------:R-:W-:-:S05]  /*2010*/  SHF.R.U32.HI R14, RZ, 0x3, R14 ;  /* 0x00000003ff0e7819 */ /* 0x000fca000001160e */
[----:B------:R-:W-:-:S05]  /*2020*/  IMAD R14, R14, -0xa, R13 ;  /* 0xfffffff60e0e7824 */ /* 0x000fca00078e020d */
[----:B------:R-:W-:-:S04]  /*2030*/  ISETP.GT.U32.AND P0, PT, R14, 0xffff, PT ;  /* 0x0000ffff0e00780c */ /* 0x000fc80003f04070 */
[----:B------:R-:W-:-:S04]  /*2040*/  SEL R14, R14, 0xffff, !P0 ;  /* 0x0000ffff0e0e7807 */ /* 0x000fc80004000000 */
[----:B------:R-:W-:-:S04]  /*2050*/  LOP3.LUT R13, R14, 0xffff, RZ, 0xc0, !PT ;  /* 0x0000ffff0e0d7812 */ /* 0x000fc800078ec0ff */
[----:B------:R-:W-:-:S04]  /*2060*/  SHF.R.U32.HI R13, RZ, R13, R12 ;  /* 0x0000000dff0d7219 */ /* 0x000fc8000001160c */
        /* <DEDUP_REMOVED lines=532> */
.L_x_41:
        /* <DEDUP_REMOVED lines=19> */
.L_x_43:
        /* <DEDUP_REMOVED lines=10> */
.L_x_55:


//--------------------- .text._Z14initCandidatesPKlPmPjj --------------------------
	.section	.text._Z14initCandidatesPKlPmPjj,"ax",@progbits
	.align	128
        .global         _Z14initCandidatesPKlPmPjj
        .type           _Z14initCandidatesPKlPmPjj,@function
        .size           _Z14initCandidatesPKlPmPjj,(.L_x_56 - _Z14initCandidatesPKlPmPjj)
        .other          _Z14initCandidatesPKlPmPjj,@"STO_CUDA_ENTRY STV_DEFAULT"
_Z14initCandidatesPKlPmPjj:
.text._Z14initCandidatesPKlPmPjj:
[----:B------:R-:W-:Y:S01]  /*0000*/  LDC R1, c[0x0][0x37c] ;  /* 0x0000df00ff017b82 */ /* 0x000fe20000000800 */
[----:B------:R-:W0:Y:S07]  /*0010*/  S2R R3, SR_TID.X ;  /* 0x0000000000037919 */ /* 0x000e2e0000002100 */
[----:B------:R-:W0:Y:S08]  /*0020*/  S2UR UR4, SR_CTAID.X ;  /* 0x00000000000479c3 */ /* 0x000e300000002500 */
[----:B------:R-:W0:Y:S02]  /*0030*/  LDC R2, c[0x0][0x360] ;  /* 0x0000d800ff027b82 */ /* 0x000e240000000800 */
[----:B0-----:R-:W-:-:S05]  /*0040*/  IMAD R2, R2, UR4, R3 ;  /* 0x0000000402027c24 */ /* 0x001fca000f8e0203 */
[----:B------:R-:W-:-:S13]  /*0050*/  ISETP.GT.U32.AND P0, PT, R2, 0x3ffff, PT ;  /* 0x0003ffff0200780c */ /* 0x000fda0003f04070 */
[----:B------:R-:W-:Y:S05]  /*0060*/  @P0 EXIT ;  /* 0x000000000000094d */ /* 0x000fea0003800000 */
[----:B------:R-:W0:Y:S01]  /*0070*/  LDC.64 R4, c[0x0][0x380] ;  /* 0x0000e000ff047b82 */ /* 0x000e220000000a00 */
[----:B------:R-:W0:Y:S02]  /*0080*/  LDCU.64 UR4, c[0x0][0x358] ;  /* 0x00006b00ff0477ac */ /* 0x000e240008000a00 */
[----:B0-----:R-:W2:Y:S01]  /*0090*/  LDG.E.CONSTANT R7, desc[UR4][R4.64] ;  /* 0x0000000404077981 */ /* 0x001ea2000c1e9900 */
[----:B------:R-:W-:-:S04]  /*00a0*/  IMAD.MOV.U32 R0, RZ, RZ, 0xe66d ;  /* 0x0000e66dff007424 */ /* 0x000fc800078e00ff */
[----:B------:R-:W0:Y:S01]  /*00b0*/  LDC.U16 R6, c[0x3][0x2] ;  /* 0x00c00080ff067b82 */ /* 0x000e220000000400 */
[----:B--2---:R-:W-:-:S05]  /*00c0*/  IMAD.IADD R7, R2, 0x1, R7 ;  /* 0x0000000102077824 */ /* 0x004fca00078e0207 */
[----:B------:R-:W-:-:S05]  /*00d0*/  LOP3.LUT R7, R7, 0xe432, RZ, 0x3c, !PT ;  /* 0x0000e43207077812 */ /* 0x000fca00078e3cff */
[----:B------:R-:W-:-:S05]  /*00e0*/  IMAD R7, R7, R0, 0xb ;  /* 0x0000000b07077424 */ /* 0x000fca00078e0200 */
[----:B------:R-:W-:-:S04]  /*00f0*/  SHF.R.U32.HI R7, RZ, 0x11, R7 ;  /* 0x00000011ff077819 */ /* 0x000fc80000011607 */
[----:B------:R-:W-:-:S04]  /*0100*/  LOP3.LUT R7, R7, 0x1, RZ, 0xc0, !PT ;  /* 0x0000000107077812 */ /* 0x000fc800078ec0ff */
[----:B------:R-:W-:-:S04]  /*0110*/  ISETP.GT.U32.AND P0, PT, R7, 0xffff, PT ;  /* 0x0000ffff0700780c */ /* 0x000fc80003f04070 */
[----:B------:R-:W-:-:S04]  /*0120*/  SEL R7, R7, 0xffff, !P0 ;  /* 0x0000ffff07077807 */ /* 0x000fc80004000000 */
[----:B------:R-:W-:-:S04]  /*0130*/  LOP3.LUT R7, R7, 0xffff, RZ, 0xc0, !PT ;  /* 0x0000ffff07077812 */ /* 0x000fc800078ec0ff */
[----:B0-----:R-:W-:-:S04]  /*0140*/  SHF.R.U32.HI R7, RZ, R7, R6 ;  /* 0x00000007ff077219 */ /* 0x001fc80000011606 */
[----:B------:R-:W-:-:S04]  /*0150*/  LOP3.LUT R7, R7, 0x1, RZ, 0xc0, !PT ;  /* 0x0000000107077812 */ /* 0x000fc800078ec0ff */
[----:B------:R-:W-:-:S13]  /*0160*/  ISETP.NE.U32.AND P0, PT, R7, 0x1, PT ;  /* 0x000000010700780c */ /* 0x000fda0003f05070 */
[----:B------:R-:W-:Y:S05]  /*0170*/  @P0 EXIT ;  /* 0x000000000000094d */ /* 0x000fea0003800000 */
[----:B------:R-:W2:Y:S02]  /*0180*/  LDG.E.CONSTANT R7, desc[UR4][R4.64+0x8] ;  /* 0x0000080404077981 */ /* 0x000ea4000c1e9900 */
        /* <DEDUP_REMOVED lines=8> */
[----:B------:R-:W-:-:S04]  /*0210*/  SHF.R.U32.HI R7, RZ, R7, R6 ;  /* 0x00000007ff077219 */ /* 0x000fc80000011606 */
        /* <DEDUP_REMOVED lines=318> */
[----:B------:R-:W-:Y:S02]  /*1600*/  IMAD.MOV.U32 R3, RZ, RZ, RZ ;  /* 0x000000ffff037224 */ /* 0x000fe400078e00ff */
[----:B0-----:R-:W-:-:S05]  /*1610*/  IMAD.WIDE.U32 R4, R7, 0x8, R4 ;  /* 0x0000000807047825 */ /* 0x001fca00078e0004 */
[----:B------:R-:W-:Y:S01]  /*1620*/  STG.E.64 desc[UR4][R4.64], R2 ;  /* 0x0000000204007986 */ /* 0x000fe2000c101b04 */
[----:B------:R-:W-:Y:S05]  /*1630*/  EXIT ;  /* 0x000000000000794d */ /* 0x000fea0003800000 */
.L_x_44:
        /* <DEDUP_REMOVED lines=12> */
.L_x_56:


//--------------------- .nv.shared.reserved.0     --------------------------
	.section	.nv.shared.reserved.0,"aw",@nobits
	.weak		__nv_reservedSMEM_offset_0_alias
	.size		__nv_reservedSMEM_offset_0_alias, 0, 64
	.other		__nv_reservedSMEM_offset_0_alias,@"STO_CUDA_RESERVED_SHARED STV_DEFAULT"
__nv_reservedSMEM_offset_0_alias:
	.zero		0
	.zero		64


//--------------------- .nv.constant0._Z19enumerateSingleRootmiiPmPjjmm --------------------------
	.section	.nv.constant0._Z19enumerateSingleRootmiiPmPjjmm,"a",@progbits
	.sectionflags	@""
	.align	4
.nv.constant0._Z19enumerateSingleRootmiiPmPjjmm:
	.zero		952


//--------------------- .nv.constant0._Z17refineRootsKernelPKmjPKlPj --------------------------
	.section	.nv.constant0._Z17refineRootsKernelPKmjPKlPj,"a",@progbits
	.sectionflags	@""
	.align	4
.nv.constant0._Z17refineRootsKernelPKmjPKlPj:
	.zero		928


//--------------------- .nv.constant0._Z26probeRootsWithStrideKernelPKmjiimjPj --------------------------
	.section	.nv.constant0._Z26probeRootsWithStrideKernelPKmjiimjPj,"a",@progbits
	.sectionflags	@""
	.align	4
.nv.constant0._Z26probeRootsWithStrideKernelPKmjiimjPj:
	.zero		944


//--------------------- .nv.constant0._Z26enumerateWithKStrideKernelPKmS0_PKjjiiPmPjj --------------------------
	.section	.nv.constant0._Z26enumerateWithKStrideKernelPKmS0_PKjjiiPmPjj,"a",@progbits
	.sectionflags	@""
	.align	4
.nv.constant0._Z26enumerateWithKStrideKernelPKmS0_PKjjiiPmPjj:
	.zero		956


//--------------------- .nv.constant0._Z17findKOffsetKernelPKmjiiPmPj --------------------------
	.section	.nv.constant0._Z17findKOffsetKernelPKmjiiPmPj,"a",@progbits
	.sectionflags	@""
	.align	4
.nv.constant0._Z17findKOffsetKernelPKmjiiPmPj:
	.zero		936


//--------------------- .nv.constant0._Z25enumerateUpperBitsBatchedPKmjiiPKlPmPjjmm --------------------------
	.section	.nv.constant0._Z25enumerateUpperBitsBatchedPKmjiiPKlPmPjjmm,"a",@progbits
	.sectionflags	@""
	.align	4
.nv.constant0._Z25enumerateUpperBitsBatchedPKmjiiPKlPmPjjmm:
	.zero		968


//--------------------- .nv.constant0._Z23generateSeedsWithStridePKmjmmiiPmPjjm --------------------------
	.section	.nv.constant0._Z23generateSeedsWithStridePKmjmmiiPmPjjm,"a",@progbits
	.sectionflags	@""
	.align	4
.nv.constant0._Z23generateSeedsWithStridePKmjmmiiPmPjjm:
	.zero		968


//--------------------- .nv.constant0._Z18enumerateUpperBitsPKmjiiPmPjjmm --------------------------
	.section	.nv.constant0._Z18enumerateUpperBitsPKmjiiPmPjjmm,"a",@progbits
	.sectionflags	@""
	.align	4
.nv.constant0._Z18enumerateUpperBitsPKmjiiPmPjjmm:
	.zero		960


//--------------------- .nv.constant0._Z15expandAndFilterPKmjiPKlPmPjj --------------------------
	.section	.nv.constant0._Z15expandAndFilterPKmjiPKlPmPjj,"a",@progbits
	.sectionflags	@""
	.align	4
.nv.constant0._Z15expandAndFilterPKmjiPKlPmPjj:
	.zero		940


//--------------------- .nv.constant0._Z14initCandidatesPKlPmPjj --------------------------
	.section	.nv.constant0._Z14initCandidatesPKlPmPjj,"a",@progbits
	.sectionflags	@""
	.align	4
.nv.constant0._Z14initCandidatesPKlPmPjj:
	.zero		924


//--------------------- SYMBOLS --------------------------

	.type		.nv.reservedSmem.offset0,@object
	.size		.nv.reservedSmem.offset0,0x4
